//
// Generated by NVIDIA NVVM Compiler
//
// Compiler Build ID: CL-36424714
// Cuda compilation tools, release 13.0, V13.0.88
// Based on NVVM 20.0.0
//

.version 9.0
.target sm_100
.address_size 64

	// .globl	_Z17gemm_kernel_basicPKfS0_Pfiii
// _ZZ43gemm_kernel_global_blocking_shared_prefetchILi8ELi8ELi8EEvPKfS1_PfiiiE3Mds has been demoted
// _ZZ43gemm_kernel_global_blocking_shared_prefetchILi8ELi8ELi8EEvPKfS1_PfiiiE3Nds has been demoted
// _ZZ43gemm_kernel_global_blocking_shared_prefetchILi16ELi16ELi16EEvPKfS1_PfiiiE3Mds has been demoted
// _ZZ43gemm_kernel_global_blocking_shared_prefetchILi16ELi16ELi16EEvPKfS1_PfiiiE3Nds has been demoted
// _ZZ43gemm_kernel_global_blocking_shared_prefetchILi24ELi24ELi24EEvPKfS1_PfiiiE3Mds has been demoted
// _ZZ43gemm_kernel_global_blocking_shared_prefetchILi24ELi24ELi24EEvPKfS1_PfiiiE3Nds has been demoted
// _ZZ43gemm_kernel_global_blocking_shared_prefetchILi32ELi32ELi32EEvPKfS1_PfiiiE3Mds has been demoted
// _ZZ43gemm_kernel_global_blocking_shared_prefetchILi32ELi32ELi32EEvPKfS1_PfiiiE3Nds has been demoted
// _ZZ43gemm_kernel_global_blocking_shared_prefetchILi64ELi64ELi32EEvPKfS1_PfiiiE3Mds has been demoted
// _ZZ43gemm_kernel_global_blocking_shared_prefetchILi64ELi64ELi32EEvPKfS1_PfiiiE3Nds has been demoted

.visible .entry _Z17gemm_kernel_basicPKfS0_Pfiii(
	.param .u64 .ptr .align 1 _Z17gemm_kernel_basicPKfS0_Pfiii_param_0,
	.param .u64 .ptr .align 1 _Z17gemm_kernel_basicPKfS0_Pfiii_param_1,
	.param .u64 .ptr .align 1 _Z17gemm_kernel_basicPKfS0_Pfiii_param_2,
	.param .u32 _Z17gemm_kernel_basicPKfS0_Pfiii_param_3,
	.param .u32 _Z17gemm_kernel_basicPKfS0_Pfiii_param_4,
	.param .u32 _Z17gemm_kernel_basicPKfS0_Pfiii_param_5
)
{
	.reg .pred 	%p<13>;
	.reg .b32 	%r<41>;
	.reg .b32 	%f<68>;
	.reg .b64 	%rd<53>;

	ld.param.u64 	%rd7, [_Z17gemm_kernel_basicPKfS0_Pfiii_param_0];
	ld.param.u64 	%rd8, [_Z17gemm_kernel_basicPKfS0_Pfiii_param_1];
	ld.param.u64 	%rd6, [_Z17gemm_kernel_basicPKfS0_Pfiii_param_2];
	ld.param.u32 	%r20, [_Z17gemm_kernel_basicPKfS0_Pfiii_param_3];
	ld.param.u32 	%r18, [_Z17gemm_kernel_basicPKfS0_Pfiii_param_4];
	ld.param.u32 	%r19, [_Z17gemm_kernel_basicPKfS0_Pfiii_param_5];
	cvta.to.global.u64 	%rd1, %rd8;
	cvta.to.global.u64 	%rd2, %rd7;
	mov.u32 	%r21, %ctaid.y;
	mov.u32 	%r22, %ntid.y;
	mov.u32 	%r23, %tid.y;
	mad.lo.s32 	%r1, %r21, %r22, %r23;
	mov.u32 	%r24, %ctaid.x;
	mov.u32 	%r25, %ntid.x;
	mov.u32 	%r26, %tid.x;
	mad.lo.s32 	%r2, %r24, %r25, %r26;
	setp.ge.s32 	%p1, %r1, %r20;
	setp.ge.s32 	%p2, %r2, %r18;
	or.pred  	%p3, %p1, %p2;
	@%p3 bra 	$L__BB0_14;
	setp.lt.s32 	%p4, %r19, 1;
	mov.f32 	%f67, 0f00000000;
	@%p4 bra 	$L__BB0_13;
	mul.lo.s32 	%r3, %r19, %r1;
	and.b32  	%r4, %r19, 7;
	setp.lt.u32 	%p5, %r19, 8;
	mov.f32 	%f67, 0f00000000;
	mov.b32 	%r39, 0;
	@%p5 bra 	$L__BB0_5;
	and.b32  	%r39, %r19, 2147483640;
	neg.s32 	%r37, %r39;
	shl.b32 	%r7, %r18, 3;
	mul.wide.u32 	%rd9, %r3, 4;
	add.s64 	%rd10, %rd9, %rd2;
	add.s64 	%rd52, %rd10, 16;
	mov.f32 	%f67, 0f00000000;
	mul.wide.s32 	%rd13, %r18, 4;
	mov.u32 	%r36, %r2;
$L__BB0_4:
	.pragma "nounroll";
	ld.global.nc.f32 	%f17, [%rd52+-16];
	mul.wide.s32 	%rd11, %r36, 4;
	add.s64 	%rd12, %rd1, %rd11;
	ld.global.nc.f32 	%f18, [%rd12];
	fma.rn.f32 	%f19, %f17, %f18, %f67;
	ld.global.nc.f32 	%f20, [%rd52+-12];
	add.s64 	%rd14, %rd12, %rd13;
	ld.global.nc.f32 	%f21, [%rd14];
	fma.rn.f32 	%f22, %f20, %f21, %f19;
	ld.global.nc.f32 	%f23, [%rd52+-8];
	add.s64 	%rd15, %rd14, %rd13;
	ld.global.nc.f32 	%f24, [%rd15];
	fma.rn.f32 	%f25, %f23, %f24, %f22;
	ld.global.nc.f32 	%f26, [%rd52+-4];
	add.s64 	%rd16, %rd15, %rd13;
	ld.global.nc.f32 	%f27, [%rd16];
	fma.rn.f32 	%f28, %f26, %f27, %f25;
	ld.global.nc.f32 	%f29, [%rd52];
	add.s64 	%rd17, %rd16, %rd13;
	ld.global.nc.f32 	%f30, [%rd17];
	fma.rn.f32 	%f31, %f29, %f30, %f28;
	ld.global.nc.f32 	%f32, [%rd52+4];
	add.s64 	%rd18, %rd17, %rd13;
	ld.global.nc.f32 	%f33, [%rd18];
	fma.rn.f32 	%f34, %f32, %f33, %f31;
	ld.global.nc.f32 	%f35, [%rd52+8];
	add.s64 	%rd19, %rd18, %rd13;
	ld.global.nc.f32 	%f36, [%rd19];
	fma.rn.f32 	%f37, %f35, %f36, %f34;
	ld.global.nc.f32 	%f38, [%rd52+12];
	add.s64 	%rd20, %rd19, %rd13;
	ld.global.nc.f32 	%f39, [%rd20];
	fma.rn.f32 	%f67, %f38, %f39, %f37;
	add.s32 	%r37, %r37, 8;
	add.s32 	%r36, %r36, %r7;
	add.s64 	%rd52, %rd52, 32;
	setp.ne.s32 	%p6, %r37, 0;
	@%p6 bra 	$L__BB0_4;
$L__BB0_5:
	setp.eq.s32 	%p7, %r4, 0;
	@%p7 bra 	$L__BB0_13;
	and.b32  	%r13, %r19, 3;
	setp.lt.u32 	%p8, %r4, 4;
	@%p8 bra 	$L__BB0_8;
	add.s32 	%r28, %r39, %r3;
	mul.wide.u32 	%rd21, %r28, 4;
	add.s64 	%rd22, %rd2, %rd21;
	ld.global.nc.f32 	%f41, [%rd22];
	mad.lo.s32 	%r29, %r39, %r18, %r2;
	mul.wide.s32 	%rd23, %r29, 4;
	add.s64 	%rd24, %rd1, %rd23;
	ld.global.nc.f32 	%f42, [%rd24];
	fma.rn.f32 	%f43, %f41, %f42, %f67;
	cvt.u64.u32 	%rd25, %r3;
	cvt.u64.u32 	%rd26, %r39;
	add.s64 	%rd27, %rd26, %rd25;
	shl.b64 	%rd28, %rd27, 2;
	add.s64 	%rd29, %rd2, %rd28;
	ld.global.nc.f32 	%f44, [%rd29+4];
	mul.wide.s32 	%rd30, %r18, 4;
	add.s64 	%rd31, %rd24, %rd30;
	ld.global.nc.f32 	%f45, [%rd31];
	fma.rn.f32 	%f46, %f44, %f45, %f43;
	ld.global.nc.f32 	%f47, [%rd29+8];
	add.s64 	%rd32, %rd31, %rd30;
	ld.global.nc.f32 	%f48, [%rd32];
	fma.rn.f32 	%f49, %f47, %f48, %f46;
	ld.global.nc.f32 	%f50, [%rd29+12];
	add.s64 	%rd33, %rd32, %rd30;
	ld.global.nc.f32 	%f51, [%rd33];
	fma.rn.f32 	%f67, %f50, %f51, %f49;
	add.s32 	%r39, %r39, 4;
$L__BB0_8:
	setp.eq.s32 	%p9, %r13, 0;
	@%p9 bra 	$L__BB0_13;
	setp.eq.s32 	%p10, %r13, 1;
	@%p10 bra 	$L__BB0_11;
	add.s32 	%r30, %r39, %r3;
	mul.wide.u32 	%rd34, %r30, 4;
	add.s64 	%rd35, %rd2, %rd34;
	ld.global.nc.f32 	%f53, [%rd35];
	mad.lo.s32 	%r31, %r39, %r18, %r2;
	mul.wide.s32 	%rd36, %r31, 4;
	add.s64 	%rd37, %rd1, %rd36;
	ld.global.nc.f32 	%f54, [%rd37];
	fma.rn.f32 	%f55, %f53, %f54, %f67;
	cvt.u64.u32 	%rd38, %r3;
	cvt.u64.u32 	%rd39, %r39;
	add.s64 	%rd40, %rd39, %rd38;
	shl.b64 	%rd41, %rd40, 2;
	add.s64 	%rd42, %rd2, %rd41;
	ld.global.nc.f32 	%f56, [%rd42+4];
	mul.wide.s32 	%rd43, %r18, 4;
	add.s64 	%rd44, %rd37, %rd43;
	ld.global.nc.f32 	%f57, [%rd44];
	fma.rn.f32 	%f67, %f56, %f57, %f55;
	add.s32 	%r39, %r39, 2;
$L__BB0_11:
	and.b32  	%r32, %r19, 1;
	setp.eq.b32 	%p11, %r32, 1;
	not.pred 	%p12, %p11;
	@%p12 bra 	$L__BB0_13;
	add.s32 	%r33, %r39, %r3;
	mul.wide.u32 	%rd45, %r33, 4;
	add.s64 	%rd46, %rd2, %rd45;
	ld.global.nc.f32 	%f58, [%rd46];
	mad.lo.s32 	%r34, %r39, %r18, %r2;
	mul.wide.s32 	%rd47, %r34, 4;
	add.s64 	%rd48, %rd1, %rd47;
	ld.global.nc.f32 	%f59, [%rd48];
	fma.rn.f32 	%f67, %f58, %f59, %f67;
$L__BB0_13:
	mad.lo.s32 	%r35, %r18, %r1, %r2;
	cvta.to.global.u64 	%rd49, %rd6;
	mul.wide.s32 	%rd50, %r35, 4;
	add.s64 	%rd51, %rd49, %rd50;
	st.global.f32 	[%rd51], %f67;
$L__BB0_14:
	ret;

}
	// .globl	_Z43gemm_kernel_global_blocking_shared_prefetchILi8ELi8ELi8EEvPKfS1_Pfiii
.visible .entry _Z43gemm_kernel_global_blocking_shared_prefetchILi8ELi8ELi8EEvPKfS1_Pfiii(
	.param .u64 .ptr .align 1 _Z43gemm_kernel_global_blocking_shared_prefetchILi8ELi8ELi8EEvPKfS1_Pfiii_param_0,
	.param .u64 .ptr .align 1 _Z43gemm_kernel_global_blocking_shared_prefetchILi8ELi8ELi8EEvPKfS1_Pfiii_param_1,
	.param .u64 .ptr .align 1 _Z43gemm_kernel_global_blocking_shared_prefetchILi8ELi8ELi8EEvPKfS1_Pfiii_param_2,
	.param .u32 _Z43gemm_kernel_global_blocking_shared_prefetchILi8ELi8ELi8EEvPKfS1_Pfiii_param_3,
	.param .u32 _Z43gemm_kernel_global_blocking_shared_prefetchILi8ELi8ELi8EEvPKfS1_Pfiii_param_4,
	.param .u32 _Z43gemm_kernel_global_blocking_shared_prefetchILi8ELi8ELi8EEvPKfS1_Pfiii_param_5
)
{
	.reg .pred 	%p<53>;
	.reg .b32 	%r<93>;
	.reg .b32 	%f<108>;
	.reg .b64 	%rd<26>;
	// demoted variable
	.shared .align 4 .b8 _ZZ43gemm_kernel_global_blocking_shared_prefetchILi8ELi8ELi8EEvPKfS1_PfiiiE3Mds[512];
	// demoted variable
	.shared .align 4 .b8 _ZZ43gemm_kernel_global_blocking_shared_prefetchILi8ELi8ELi8EEvPKfS1_PfiiiE3Nds[512];
	ld.param.u64 	%rd4, [_Z43gemm_kernel_global_blocking_shared_prefetchILi8ELi8ELi8EEvPKfS1_Pfiii_param_0];
	ld.param.u64 	%rd5, [_Z43gemm_kernel_global_blocking_shared_prefetchILi8ELi8ELi8EEvPKfS1_Pfiii_param_1];
	ld.param.u32 	%r42, [_Z43gemm_kernel_global_blocking_shared_prefetchILi8ELi8ELi8EEvPKfS1_Pfiii_param_3];
	ld.param.u32 	%r40, [_Z43gemm_kernel_global_blocking_shared_prefetchILi8ELi8ELi8EEvPKfS1_Pfiii_param_4];
	ld.param.u32 	%r41, [_Z43gemm_kernel_global_blocking_shared_prefetchILi8ELi8ELi8EEvPKfS1_Pfiii_param_5];
	cvta.to.global.u64 	%rd1, %rd5;
	cvta.to.global.u64 	%rd2, %rd4;
	mov.u32 	%r1, %tid.x;
	mov.u32 	%r2, %tid.y;
	mov.u32 	%r43, %ctaid.y;
	shl.b32 	%r44, %r43, 3;
	mov.u32 	%r45, %ctaid.x;
	shl.b32 	%r3, %r45, 3;
	add.s32 	%r46, %r44, %r2;
	add.s32 	%r5, %r3, %r1;
	add.s32 	%r47, %r41, 7;
	shr.s32 	%r48, %r47, 31;
	shr.u32 	%r49, %r48, 29;
	add.s32 	%r50, %r47, %r49;
	shr.s32 	%r6, %r50, 3;
	setp.lt.u32 	%p3, %r1, 8;
	setp.lt.s32 	%p4, %r46, %r42;
	and.pred  	%p1, %p3, %p4;
	not.pred 	%p5, %p1;
	setp.ge.s32 	%p6, %r1, %r41;
	shl.b32 	%r51, %r2, 5;
	mov.u32 	%r52, _ZZ43gemm_kernel_global_blocking_shared_prefetchILi8ELi8ELi8EEvPKfS1_PfiiiE3Mds;
	add.s32 	%r53, %r52, %r51;
	add.s32 	%r7, %r53, 256;
	shl.b32 	%r54, %r1, 2;
	add.s32 	%r8, %r7, %r54;
	or.pred  	%p7, %p5, %p6;
	@%p7 bra 	$L__BB1_2;
	mad.lo.s32 	%r56, %r41, %r46, %r1;
	mul.wide.u32 	%rd6, %r56, 4;
	add.s64 	%rd7, %rd2, %rd6;
	ld.global.nc.f32 	%f17, [%rd7];
	st.shared.f32 	[%r8], %f17;
	bra.uni 	$L__BB1_3;
$L__BB1_2:
	mov.b32 	%r55, 0;
	st.shared.u32 	[%r8], %r55;
$L__BB1_3:
	setp.gt.u32 	%p8, %r2, 7;
	setp.ge.s32 	%p9, %r2, %r41;
	setp.ge.s32 	%p10, %r5, %r40;
	or.pred  	%p11, %p9, %p10;
	mov.u32 	%r58, _ZZ43gemm_kernel_global_blocking_shared_prefetchILi8ELi8ELi8EEvPKfS1_PfiiiE3Nds;
	add.s32 	%r59, %r58, %r51;
	add.s32 	%r61, %r59, %r54;
	add.s32 	%r9, %r61, 256;
	or.pred  	%p12, %p11, %p8;
	@%p12 bra 	$L__BB1_5;
	mad.lo.s32 	%r63, %r40, %r2, %r5;
	mul.wide.s32 	%rd8, %r63, 4;
	add.s64 	%rd9, %rd1, %rd8;
	ld.global.nc.f32 	%f18, [%rd9];
	st.shared.f32 	[%r9], %f18;
	bra.uni 	$L__BB1_6;
$L__BB1_5:
	mov.b32 	%r62, 0;
	st.shared.u32 	[%r9], %r62;
$L__BB1_6:
	bar.sync 	0;
	setp.lt.s32 	%p13, %r41, 1;
	mov.f32 	%f107, 0f00000000;
	@%p13 bra 	$L__BB1_37;
	setp.lt.s32 	%p14, %r5, %r40;
	setp.lt.s32 	%p15, %r46, %r42;
	mul.lo.s32 	%r10, %r41, %r46;
	and.pred  	%p2, %p15, %p14;
	add.s32 	%r11, %r58, %r54;
	max.s32 	%r12, %r6, 1;
	setp.lt.u32 	%p16, %r41, 9;
	mov.f32 	%f107, 0f00000000;
	mov.b32 	%r92, 1;
	@%p16 bra 	$L__BB1_27;
	and.b32  	%r68, %r12, 268435454;
	neg.s32 	%r90, %r68;
	add.s32 	%r69, %r2, 16;
	mad.lo.s32 	%r70, %r40, %r69, %r1;
	add.s32 	%r89, %r70, %r3;
	shl.b32 	%r15, %r40, 4;
	add.s32 	%r88, %r2, 8;
	add.s32 	%r86, %r1, 8;
	add.s32 	%r87, %r86, %r10;
	mad.lo.s32 	%r71, %r40, %r88, %r1;
	add.s32 	%r85, %r71, %r3;
	mov.f32 	%f107, 0f00000000;
	mov.b32 	%r91, 2;
	not.pred 	%p26, %p2;
$L__BB1_9:
	add.s32 	%r72, %r91, -1;
	setp.ge.s32 	%p17, %r72, %r6;
	@%p17 bra 	$L__BB1_15;
	setp.ge.s32 	%p18, %r86, %r41;
	mov.f32 	%f99, 0f00000000;
	or.pred  	%p20, %p5, %p18;
	@%p20 bra 	$L__BB1_12;
	mul.wide.u32 	%rd10, %r87, 4;
	add.s64 	%rd11, %rd2, %rd10;
	ld.global.nc.f32 	%f99, [%rd11];
$L__BB1_12:
	setp.ge.s32 	%p21, %r5, %r40;
	setp.gt.u32 	%p22, %r2, 7;
	st.shared.f32 	[%r8+-256], %f99;
	setp.ge.s32 	%p23, %r88, %r41;
	or.pred  	%p24, %p23, %p21;
	or.pred  	%p25, %p24, %p22;
	@%p25 bra 	$L__BB1_14;
	mul.wide.s32 	%rd12, %r85, 4;
	add.s64 	%rd13, %rd1, %rd12;
	ld.global.nc.f32 	%f24, [%rd13];
	st.shared.f32 	[%r9+-256], %f24;
	bra.uni 	$L__BB1_15;
$L__BB1_14:
	mov.b32 	%r73, 0;
	st.shared.u32 	[%r9+-256], %r73;
$L__BB1_15:
	bar.sync 	0;
	@%p26 bra 	$L__BB1_17;
	ld.shared.f32 	%f25, [%r7];
	ld.shared.f32 	%f26, [%r11+256];
	fma.rn.f32 	%f27, %f25, %f26, %f107;
	ld.shared.f32 	%f28, [%r7+4];
	ld.shared.f32 	%f29, [%r11+288];
	fma.rn.f32 	%f30, %f28, %f29, %f27;
	ld.shared.f32 	%f31, [%r7+8];
	ld.shared.f32 	%f32, [%r11+320];
	fma.rn.f32 	%f33, %f31, %f32, %f30;
	ld.shared.f32 	%f34, [%r7+12];
	ld.shared.f32 	%f35, [%r11+352];
	fma.rn.f32 	%f36, %f34, %f35, %f33;
	ld.shared.f32 	%f37, [%r7+16];
	ld.shared.f32 	%f38, [%r11+384];
	fma.rn.f32 	%f39, %f37, %f38, %f36;
	ld.shared.f32 	%f40, [%r7+20];
	ld.shared.f32 	%f41, [%r11+416];
	fma.rn.f32 	%f42, %f40, %f41, %f39;
	ld.shared.f32 	%f43, [%r7+24];
	ld.shared.f32 	%f44, [%r11+448];
	fma.rn.f32 	%f45, %f43, %f44, %f42;
	ld.shared.f32 	%f46, [%r7+28];
	ld.shared.f32 	%f47, [%r11+480];
	fma.rn.f32 	%f107, %f46, %f47, %f45;
$L__BB1_17:
	bar.sync 	0;
	setp.ge.s32 	%p27, %r91, %r6;
	@%p27 bra 	$L__BB1_23;
	add.s32 	%r74, %r86, 8;
	setp.ge.s32 	%p28, %r74, %r41;
	mov.f32 	%f101, 0f00000000;
	or.pred  	%p30, %p5, %p28;
	@%p30 bra 	$L__BB1_20;
	add.s32 	%r75, %r87, 8;
	mul.wide.u32 	%rd14, %r75, 4;
	add.s64 	%rd15, %rd2, %rd14;
	ld.global.nc.f32 	%f101, [%rd15];
$L__BB1_20:
	setp.lt.s32 	%p31, %r5, %r40;
	setp.lt.u32 	%p32, %r2, 8;
	st.shared.f32 	[%r8], %f101;
	add.s32 	%r76, %r88, 8;
	setp.lt.s32 	%p33, %r76, %r41;
	and.pred  	%p34, %p33, %p31;
	and.pred  	%p35, %p34, %p32;
	@%p35 bra 	$L__BB1_22;
	mov.b32 	%r77, 0;
	st.shared.u32 	[%r9], %r77;
	bra.uni 	$L__BB1_23;
$L__BB1_22:
	mul.wide.s32 	%rd16, %r89, 4;
	add.s64 	%rd17, %rd1, %rd16;
	ld.global.nc.f32 	%f49, [%rd17];
	st.shared.f32 	[%r9], %f49;
$L__BB1_23:
	bar.sync 	0;
	@%p26 bra 	$L__BB1_25;
	ld.shared.f32 	%f50, [%r7+-256];
	ld.shared.f32 	%f51, [%r11];
	fma.rn.f32 	%f52, %f50, %f51, %f107;
	ld.shared.f32 	%f53, [%r7+-252];
	ld.shared.f32 	%f54, [%r11+32];
	fma.rn.f32 	%f55, %f53, %f54, %f52;
	ld.shared.f32 	%f56, [%r7+-248];
	ld.shared.f32 	%f57, [%r11+64];
	fma.rn.f32 	%f58, %f56, %f57, %f55;
	ld.shared.f32 	%f59, [%r7+-244];
	ld.shared.f32 	%f60, [%r11+96];
	fma.rn.f32 	%f61, %f59, %f60, %f58;
	ld.shared.f32 	%f62, [%r7+-240];
	ld.shared.f32 	%f63, [%r11+128];
	fma.rn.f32 	%f64, %f62, %f63, %f61;
	ld.shared.f32 	%f65, [%r7+-236];
	ld.shared.f32 	%f66, [%r11+160];
	fma.rn.f32 	%f67, %f65, %f66, %f64;
	ld.shared.f32 	%f68, [%r7+-232];
	ld.shared.f32 	%f69, [%r11+192];
	fma.rn.f32 	%f70, %f68, %f69, %f67;
	ld.shared.f32 	%f71, [%r7+-228];
	ld.shared.f32 	%f72, [%r11+224];
	fma.rn.f32 	%f107, %f71, %f72, %f70;
$L__BB1_25:
	bar.sync 	0;
	add.s32 	%r91, %r91, 2;
	add.s32 	%r90, %r90, 2;
	add.s32 	%r89, %r89, %r15;
	add.s32 	%r88, %r88, 16;
	add.s32 	%r87, %r87, 16;
	add.s32 	%r86, %r86, 16;
	add.s32 	%r85, %r85, %r15;
	setp.ne.s32 	%p37, %r90, 0;
	@%p37 bra 	$L__BB1_9;
	add.s32 	%r92, %r91, -1;
$L__BB1_27:
	and.b32  	%r78, %r12, 1;
	setp.eq.b32 	%p38, %r78, 1;
	not.pred 	%p39, %p38;
	@%p39 bra 	$L__BB1_37;
	setp.ge.s32 	%p40, %r92, %r6;
	@%p40 bra 	$L__BB1_34;
	shl.b32 	%r36, %r92, 3;
	add.s32 	%r79, %r36, %r1;
	setp.ge.s32 	%p41, %r79, %r41;
	mov.f32 	%f105, 0f00000000;
	or.pred  	%p43, %p5, %p41;
	@%p43 bra 	$L__BB1_31;
	add.s32 	%r80, %r79, %r10;
	mul.wide.u32 	%rd18, %r80, 4;
	add.s64 	%rd19, %rd2, %rd18;
	ld.global.nc.f32 	%f105, [%rd19];
$L__BB1_31:
	setp.lt.s32 	%p44, %r5, %r40;
	setp.lt.u32 	%p45, %r2, 8;
	st.shared.f32 	[%r8+-256], %f105;
	add.s32 	%r38, %r36, %r2;
	setp.lt.s32 	%p46, %r38, %r41;
	and.pred  	%p47, %p46, %p44;
	and.pred  	%p48, %p47, %p45;
	@%p48 bra 	$L__BB1_33;
	mov.b32 	%r82, 0;
	st.shared.u32 	[%r9+-256], %r82;
	bra.uni 	$L__BB1_34;
$L__BB1_33:
	mad.lo.s32 	%r83, %r38, %r40, %r5;
	mul.wide.s32 	%rd20, %r83, 4;
	add.s64 	%rd21, %rd1, %rd20;
	ld.global.nc.f32 	%f74, [%rd21];
	st.shared.f32 	[%r9+-256], %f74;
$L__BB1_34:
	bar.sync 	0;
	not.pred 	%p49, %p2;
	@%p49 bra 	$L__BB1_36;
	ld.shared.f32 	%f75, [%r7];
	ld.shared.f32 	%f76, [%r11+256];
	fma.rn.f32 	%f77, %f75, %f76, %f107;
	ld.shared.f32 	%f78, [%r7+4];
	ld.shared.f32 	%f79, [%r11+288];
	fma.rn.f32 	%f80, %f78, %f79, %f77;
	ld.shared.f32 	%f81, [%r7+8];
	ld.shared.f32 	%f82, [%r11+320];
	fma.rn.f32 	%f83, %f81, %f82, %f80;
	ld.shared.f32 	%f84, [%r7+12];
	ld.shared.f32 	%f85, [%r11+352];
	fma.rn.f32 	%f86, %f84, %f85, %f83;
	ld.shared.f32 	%f87, [%r7+16];
	ld.shared.f32 	%f88, [%r11+384];
	fma.rn.f32 	%f89, %f87, %f88, %f86;
	ld.shared.f32 	%f90, [%r7+20];
	ld.shared.f32 	%f91, [%r11+416];
	fma.rn.f32 	%f92, %f90, %f91, %f89;
	ld.shared.f32 	%f93, [%r7+24];
	ld.shared.f32 	%f94, [%r11+448];
	fma.rn.f32 	%f95, %f93, %f94, %f92;
	ld.shared.f32 	%f96, [%r7+28];
	ld.shared.f32 	%f97, [%r11+480];
	fma.rn.f32 	%f107, %f96, %f97, %f95;
$L__BB1_36:
	bar.sync 	0;
$L__BB1_37:
	setp.ge.s32 	%p50, %r5, %r40;
	setp.ge.s32 	%p51, %r46, %r42;
	or.pred  	%p52, %p51, %p50;
	@%p52 bra 	$L__BB1_39;
	ld.param.u64 	%rd25, [_Z43gemm_kernel_global_blocking_shared_prefetchILi8ELi8ELi8EEvPKfS1_Pfiii_param_2];
	mad.lo.s32 	%r84, %r40, %r46, %r5;
	cvta.to.global.u64 	%rd22, %rd25;
	mul.wide.s32 	%rd23, %r84, 4;
	add.s64 	%rd24, %rd22, %rd23;
	st.global.f32 	[%rd24], %f107;
$L__BB1_39:
	ret;

}
	// .globl	_Z43gemm_kernel_global_blocking_shared_prefetchILi16ELi16ELi16EEvPKfS1_Pfiii
.visible .entry _Z43gemm_kernel_global_blocking_shared_prefetchILi16ELi16ELi16EEvPKfS1_Pfiii(
	.param .u64 .ptr .align 1 _Z43gemm_kernel_global_blocking_shared_prefetchILi16ELi16ELi16EEvPKfS1_Pfiii_param_0,
	.param .u64 .ptr .align 1 _Z43gemm_kernel_global_blocking_shared_prefetchILi16ELi16ELi16EEvPKfS1_Pfiii_param_1,
	.param .u64 .ptr .align 1 _Z43gemm_kernel_global_blocking_shared_prefetchILi16ELi16ELi16EEvPKfS1_Pfiii_param_2,
	.param .u32 _Z43gemm_kernel_global_blocking_shared_prefetchILi16ELi16ELi16EEvPKfS1_Pfiii_param_3,
	.param .u32 _Z43gemm_kernel_global_blocking_shared_prefetchILi16ELi16ELi16EEvPKfS1_Pfiii_param_4,
	.param .u32 _Z43gemm_kernel_global_blocking_shared_prefetchILi16ELi16ELi16EEvPKfS1_Pfiii_param_5
)
{
	.reg .pred 	%p<30>;
	.reg .b32 	%r<89>;
	.reg .b32 	%f<61>;
	.reg .b64 	%rd<17>;
	// demoted variable
	.shared .align 4 .b8 _ZZ43gemm_kernel_global_blocking_shared_prefetchILi16ELi16ELi16EEvPKfS1_PfiiiE3Mds[2048];
	// demoted variable
	.shared .align 4 .b8 _ZZ43gemm_kernel_global_blocking_shared_prefetchILi16ELi16ELi16EEvPKfS1_PfiiiE3Nds[2048];
	ld.param.u64 	%rd4, [_Z43gemm_kernel_global_blocking_shared_prefetchILi16ELi16ELi16EEvPKfS1_Pfiii_param_0];
	ld.param.u64 	%rd5, [_Z43gemm_kernel_global_blocking_shared_prefetchILi16ELi16ELi16EEvPKfS1_Pfiii_param_1];
	ld.param.u64 	%rd3, [_Z43gemm_kernel_global_blocking_shared_prefetchILi16ELi16ELi16EEvPKfS1_Pfiii_param_2];
	ld.param.u32 	%r35, [_Z43gemm_kernel_global_blocking_shared_prefetchILi16ELi16ELi16EEvPKfS1_Pfiii_param_3];
	ld.param.u32 	%r33, [_Z43gemm_kernel_global_blocking_shared_prefetchILi16ELi16ELi16EEvPKfS1_Pfiii_param_4];
	ld.param.u32 	%r34, [_Z43gemm_kernel_global_blocking_shared_prefetchILi16ELi16ELi16EEvPKfS1_Pfiii_param_5];
	cvta.to.global.u64 	%rd1, %rd5;
	cvta.to.global.u64 	%rd2, %rd4;
	mov.u32 	%r81, %tid.x;
	mov.u32 	%r2, %tid.y;
	mov.u32 	%r36, %ctaid.y;
	shl.b32 	%r37, %r36, 4;
	mov.u32 	%r38, %ctaid.x;
	shl.b32 	%r3, %r38, 4;
	add.s32 	%r39, %r37, %r2;
	add.s32 	%r5, %r3, %r81;
	add.s32 	%r40, %r34, 15;
	shr.s32 	%r41, %r40, 31;
	shr.u32 	%r42, %r41, 28;
	add.s32 	%r43, %r40, %r42;
	shr.s32 	%r6, %r43, 4;
	setp.lt.u32 	%p3, %r81, 16;
	setp.lt.s32 	%p4, %r39, %r35;
	and.pred  	%p1, %p3, %p4;
	not.pred 	%p5, %p1;
	setp.ge.s32 	%p6, %r81, %r34;
	shl.b32 	%r44, %r2, 6;
	mov.u32 	%r45, _ZZ43gemm_kernel_global_blocking_shared_prefetchILi16ELi16ELi16EEvPKfS1_PfiiiE3Mds;
	add.s32 	%r46, %r45, %r44;
	add.s32 	%r7, %r46, 1024;
	shl.b32 	%r47, %r81, 2;
	add.s32 	%r8, %r7, %r47;
	or.pred  	%p7, %p5, %p6;
	@%p7 bra 	$L__BB2_2;
	mad.lo.s32 	%r49, %r34, %r39, %r81;
	mul.wide.u32 	%rd6, %r49, 4;
	add.s64 	%rd7, %rd2, %rd6;
	ld.global.nc.f32 	%f5, [%rd7];
	st.shared.f32 	[%r8], %f5;
	bra.uni 	$L__BB2_3;
$L__BB2_2:
	mov.b32 	%r48, 0;
	st.shared.u32 	[%r8], %r48;
$L__BB2_3:
	setp.gt.u32 	%p8, %r2, 15;
	setp.ge.s32 	%p9, %r2, %r34;
	setp.ge.s32 	%p10, %r5, %r33;
	or.pred  	%p11, %p9, %p10;
	mov.u32 	%r51, _ZZ43gemm_kernel_global_blocking_shared_prefetchILi16ELi16ELi16EEvPKfS1_PfiiiE3Nds;
	add.s32 	%r52, %r51, %r44;
	add.s32 	%r54, %r52, %r47;
	add.s32 	%r9, %r54, 1024;
	or.pred  	%p12, %p11, %p8;
	@%p12 bra 	$L__BB2_5;
	mad.lo.s32 	%r56, %r33, %r2, %r5;
	mul.wide.s32 	%rd8, %r56, 4;
	add.s64 	%rd9, %rd1, %rd8;
	ld.global.nc.f32 	%f6, [%rd9];
	st.shared.f32 	[%r9], %f6;
	bra.uni 	$L__BB2_6;
$L__BB2_5:
	mov.b32 	%r55, 0;
	st.shared.u32 	[%r9], %r55;
$L__BB2_6:
	bar.sync 	0;
	setp.lt.s32 	%p13, %r34, 1;
	mov.f32 	%f59, 0f00000000;
	@%p13 bra 	$L__BB2_18;
	setp.lt.s32 	%p14, %r5, %r33;
	setp.lt.s32 	%p15, %r39, %r35;
	add.s32 	%r10, %r7, -1024;
	add.s32 	%r11, %r8, -1024;
	add.s32 	%r12, %r9, -1024;
	and.pred  	%p2, %p15, %p14;
	add.s32 	%r13, %r51, %r47;
	max.s32 	%r61, %r6, 1;
	neg.s32 	%r85, %r61;
	add.s32 	%r62, %r2, 16;
	mad.lo.s32 	%r63, %r33, %r62, %r81;
	add.s32 	%r84, %r63, %r3;
	shl.b32 	%r16, %r33, 4;
	mad.lo.s32 	%r82, %r34, %r39, %r81;
	mov.f32 	%f59, 0f00000000;
	mov.b32 	%r87, 1;
	mov.b32 	%r86, 0;
	not.pred 	%p25, %p2;
	mov.u32 	%r83, %r2;
	mov.u32 	%r88, %r86;
$L__BB2_8:
	mov.u32 	%r24, %r87;
	add.s32 	%r86, %r86, 1;
	setp.ge.s32 	%p16, %r86, %r6;
	@%p16 bra 	$L__BB2_15;
	add.s32 	%r64, %r81, 16;
	setp.ge.s32 	%p17, %r64, %r34;
	or.pred  	%p19, %p5, %p17;
	@%p19 bra 	$L__BB2_11;
	add.s32 	%r68, %r82, 16;
	mul.wide.u32 	%rd10, %r68, 4;
	add.s64 	%rd11, %rd2, %rd10;
	ld.global.nc.f32 	%f9, [%rd11];
	shl.b32 	%r69, %r88, 10;
	add.s32 	%r70, %r11, %r69;
	st.shared.f32 	[%r70], %f9;
	bra.uni 	$L__BB2_12;
$L__BB2_11:
	shl.b32 	%r65, %r88, 10;
	add.s32 	%r66, %r11, %r65;
	mov.b32 	%r67, 0;
	st.shared.u32 	[%r66], %r67;
$L__BB2_12:
	setp.ge.s32 	%p20, %r5, %r33;
	setp.gt.u32 	%p21, %r2, 15;
	add.s32 	%r71, %r83, 16;
	setp.ge.s32 	%p22, %r71, %r34;
	or.pred  	%p23, %p22, %p20;
	or.pred  	%p24, %p23, %p21;
	@%p24 bra 	$L__BB2_14;
	mul.wide.s32 	%rd12, %r84, 4;
	add.s64 	%rd13, %rd1, %rd12;
	ld.global.nc.f32 	%f10, [%rd13];
	shl.b32 	%r75, %r88, 10;
	add.s32 	%r76, %r12, %r75;
	st.shared.f32 	[%r76], %f10;
	bra.uni 	$L__BB2_15;
$L__BB2_14:
	shl.b32 	%r72, %r88, 10;
	add.s32 	%r73, %r12, %r72;
	mov.b32 	%r74, 0;
	st.shared.u32 	[%r73], %r74;
$L__BB2_15:
	bar.sync 	0;
	@%p25 bra 	$L__BB2_17;
	shl.b32 	%r77, %r24, 10;
	add.s32 	%r78, %r10, %r77;
	add.s32 	%r79, %r13, %r77;
	ld.shared.f32 	%f11, [%r78];
	ld.shared.f32 	%f12, [%r79];
	fma.rn.f32 	%f13, %f11, %f12, %f59;
	ld.shared.f32 	%f14, [%r78+4];
	ld.shared.f32 	%f15, [%r79+64];
	fma.rn.f32 	%f16, %f14, %f15, %f13;
	ld.shared.f32 	%f17, [%r78+8];
	ld.shared.f32 	%f18, [%r79+128];
	fma.rn.f32 	%f19, %f17, %f18, %f16;
	ld.shared.f32 	%f20, [%r78+12];
	ld.shared.f32 	%f21, [%r79+192];
	fma.rn.f32 	%f22, %f20, %f21, %f19;
	ld.shared.f32 	%f23, [%r78+16];
	ld.shared.f32 	%f24, [%r79+256];
	fma.rn.f32 	%f25, %f23, %f24, %f22;
	ld.shared.f32 	%f26, [%r78+20];
	ld.shared.f32 	%f27, [%r79+320];
	fma.rn.f32 	%f28, %f26, %f27, %f25;
	ld.shared.f32 	%f29, [%r78+24];
	ld.shared.f32 	%f30, [%r79+384];
	fma.rn.f32 	%f31, %f29, %f30, %f28;
	ld.shared.f32 	%f32, [%r78+28];
	ld.shared.f32 	%f33, [%r79+448];
	fma.rn.f32 	%f34, %f32, %f33, %f31;
	ld.shared.f32 	%f35, [%r78+32];
	ld.shared.f32 	%f36, [%r79+512];
	fma.rn.f32 	%f37, %f35, %f36, %f34;
	ld.shared.f32 	%f38, [%r78+36];
	ld.shared.f32 	%f39, [%r79+576];
	fma.rn.f32 	%f40, %f38, %f39, %f37;
	ld.shared.f32 	%f41, [%r78+40];
	ld.shared.f32 	%f42, [%r79+640];
	fma.rn.f32 	%f43, %f41, %f42, %f40;
	ld.shared.f32 	%f44, [%r78+44];
	ld.shared.f32 	%f45, [%r79+704];
	fma.rn.f32 	%f46, %f44, %f45, %f43;
	ld.shared.f32 	%f47, [%r78+48];
	ld.shared.f32 	%f48, [%r79+768];
	fma.rn.f32 	%f49, %f47, %f48, %f46;
	ld.shared.f32 	%f50, [%r78+52];
	ld.shared.f32 	%f51, [%r79+832];
	fma.rn.f32 	%f52, %f50, %f51, %f49;
	ld.shared.f32 	%f53, [%r78+56];
	ld.shared.f32 	%f54, [%r79+896];
	fma.rn.f32 	%f55, %f53, %f54, %f52;
	ld.shared.f32 	%f56, [%r78+60];
	ld.shared.f32 	%f57, [%r79+960];
	fma.rn.f32 	%f59, %f56, %f57, %f55;
$L__BB2_17:
	bar.sync 	0;
	add.s32 	%r85, %r85, 1;
	setp.ne.s32 	%p26, %r85, 0;
	add.s32 	%r84, %r84, %r16;
	add.s32 	%r83, %r83, 16;
	add.s32 	%r82, %r82, 16;
	add.s32 	%r81, %r81, 16;
	mov.u32 	%r87, %r88;
	mov.u32 	%r88, %r24;
	@%p26 bra 	$L__BB2_8;
$L__BB2_18:
	setp.ge.s32 	%p27, %r5, %r33;
	setp.ge.s32 	%p28, %r39, %r35;
	or.pred  	%p29, %p28, %p27;
	@%p29 bra 	$L__BB2_20;
	mad.lo.s32 	%r80, %r33, %r39, %r5;
	cvta.to.global.u64 	%rd14, %rd3;
	mul.wide.s32 	%rd15, %r80, 4;
	add.s64 	%rd16, %rd14, %rd15;
	st.global.f32 	[%rd16], %f59;
$L__BB2_20:
	ret;

}
	// .globl	_Z43gemm_kernel_global_blocking_shared_prefetchILi24ELi24ELi24EEvPKfS1_Pfiii
.visible .entry _Z43gemm_kernel_global_blocking_shared_prefetchILi24ELi24ELi24EEvPKfS1_Pfiii(
	.param .u64 .ptr .align 1 _Z43gemm_kernel_global_blocking_shared_prefetchILi24ELi24ELi24EEvPKfS1_Pfiii_param_0,
	.param .u64 .ptr .align 1 _Z43gemm_kernel_global_blocking_shared_prefetchILi24ELi24ELi24EEvPKfS1_Pfiii_param_1,
	.param .u64 .ptr .align 1 _Z43gemm_kernel_global_blocking_shared_prefetchILi24ELi24ELi24EEvPKfS1_Pfiii_param_2,
	.param .u32 _Z43gemm_kernel_global_blocking_shared_prefetchILi24ELi24ELi24EEvPKfS1_Pfiii_param_3,
	.param .u32 _Z43gemm_kernel_global_blocking_shared_prefetchILi24ELi24ELi24EEvPKfS1_Pfiii_param_4,
	.param .u32 _Z43gemm_kernel_global_blocking_shared_prefetchILi24ELi24ELi24EEvPKfS1_Pfiii_param_5
)
{
	.reg .pred 	%p<30>;
	.reg .b32 	%r<82>;
	.reg .b32 	%f<85>;
	.reg .b64 	%rd<17>;
	// demoted variable
	.shared .align 4 .b8 _ZZ43gemm_kernel_global_blocking_shared_prefetchILi24ELi24ELi24EEvPKfS1_PfiiiE3Mds[4608];
	// demoted variable
	.shared .align 4 .b8 _ZZ43gemm_kernel_global_blocking_shared_prefetchILi24ELi24ELi24EEvPKfS1_PfiiiE3Nds[4608];
	ld.param.u64 	%rd4, [_Z43gemm_kernel_global_blocking_shared_prefetchILi24ELi24ELi24EEvPKfS1_Pfiii_param_0];
	ld.param.u64 	%rd5, [_Z43gemm_kernel_global_blocking_shared_prefetchILi24ELi24ELi24EEvPKfS1_Pfiii_param_1];
	ld.param.u64 	%rd3, [_Z43gemm_kernel_global_blocking_shared_prefetchILi24ELi24ELi24EEvPKfS1_Pfiii_param_2];
	ld.param.u32 	%r35, [_Z43gemm_kernel_global_blocking_shared_prefetchILi24ELi24ELi24EEvPKfS1_Pfiii_param_3];
	ld.param.u32 	%r33, [_Z43gemm_kernel_global_blocking_shared_prefetchILi24ELi24ELi24EEvPKfS1_Pfiii_param_4];
	ld.param.u32 	%r34, [_Z43gemm_kernel_global_blocking_shared_prefetchILi24ELi24ELi24EEvPKfS1_Pfiii_param_5];
	cvta.to.global.u64 	%rd1, %rd5;
	cvta.to.global.u64 	%rd2, %rd4;
	mov.u32 	%r75, %tid.x;
	mov.u32 	%r2, %tid.y;
	mov.u32 	%r36, %ctaid.y;
	mov.u32 	%r37, %ctaid.x;
	mul.lo.s32 	%r3, %r37, 24;
	mad.lo.s32 	%r38, %r36, 24, %r2;
	add.s32 	%r5, %r3, %r75;
	add.s32 	%r39, %r34, 23;
	mul.hi.s32 	%r40, %r39, 715827883;
	shr.u32 	%r41, %r40, 31;
	shr.s32 	%r42, %r40, 2;
	add.s32 	%r6, %r42, %r41;
	setp.lt.u32 	%p3, %r75, 24;
	setp.lt.s32 	%p4, %r38, %r35;
	and.pred  	%p1, %p3, %p4;
	not.pred 	%p5, %p1;
	setp.ge.s32 	%p6, %r75, %r34;
	mov.u32 	%r43, _ZZ43gemm_kernel_global_blocking_shared_prefetchILi24ELi24ELi24EEvPKfS1_PfiiiE3Mds;
	mad.lo.s32 	%r44, %r2, 96, %r43;
	add.s32 	%r7, %r44, 2304;
	shl.b32 	%r45, %r75, 2;
	add.s32 	%r8, %r7, %r45;
	or.pred  	%p7, %p5, %p6;
	@%p7 bra 	$L__BB3_2;
	mad.lo.s32 	%r47, %r34, %r38, %r75;
	mul.wide.u32 	%rd6, %r47, 4;
	add.s64 	%rd7, %rd2, %rd6;
	ld.global.nc.f32 	%f5, [%rd7];
	st.shared.f32 	[%r8], %f5;
	bra.uni 	$L__BB3_3;
$L__BB3_2:
	mov.b32 	%r46, 0;
	st.shared.u32 	[%r8], %r46;
$L__BB3_3:
	setp.gt.u32 	%p8, %r2, 23;
	setp.ge.s32 	%p9, %r2, %r34;
	setp.ge.s32 	%p10, %r5, %r33;
	or.pred  	%p11, %p9, %p10;
	mov.u32 	%r48, _ZZ43gemm_kernel_global_blocking_shared_prefetchILi24ELi24ELi24EEvPKfS1_PfiiiE3Nds;
	mad.lo.s32 	%r49, %r2, 96, %r48;
	add.s32 	%r51, %r49, %r45;
	add.s32 	%r9, %r51, 2304;
	or.pred  	%p12, %p11, %p8;
	@%p12 bra 	$L__BB3_5;
	mad.lo.s32 	%r53, %r33, %r2, %r5;
	mul.wide.s32 	%rd8, %r53, 4;
	add.s64 	%rd9, %rd1, %rd8;
	ld.global.nc.f32 	%f6, [%rd9];
	st.shared.f32 	[%r9], %f6;
	bra.uni 	$L__BB3_6;
$L__BB3_5:
	mov.b32 	%r52, 0;
	st.shared.u32 	[%r9], %r52;
$L__BB3_6:
	bar.sync 	0;
	setp.lt.s32 	%p13, %r34, 1;
	mov.f32 	%f83, 0f00000000;
	@%p13 bra 	$L__BB3_18;
	setp.lt.s32 	%p14, %r5, %r33;
	setp.lt.s32 	%p15, %r38, %r35;
	add.s32 	%r10, %r7, -2304;
	add.s32 	%r11, %r8, -2304;
	add.s32 	%r12, %r9, -2304;
	and.pred  	%p2, %p15, %p14;
	add.s32 	%r13, %r48, %r45;
	max.s32 	%r58, %r6, 1;
	add.s32 	%r59, %r2, 24;
	mad.lo.s32 	%r60, %r33, %r59, %r75;
	add.s32 	%r78, %r60, %r3;
	mul.lo.s32 	%r15, %r33, 24;
	mad.lo.s32 	%r61, %r34, %r38, %r75;
	add.s32 	%r76, %r61, 24;
	neg.s32 	%r74, %r58;
	mov.f32 	%f83, 0f00000000;
	mov.b32 	%r80, 1;
	mov.b32 	%r79, 0;
	not.pred 	%p25, %p2;
	mov.u32 	%r77, %r2;
	mov.u32 	%r81, %r79;
$L__BB3_8:
	mov.u32 	%r24, %r80;
	add.s32 	%r79, %r79, 1;
	setp.ge.s32 	%p16, %r79, %r6;
	@%p16 bra 	$L__BB3_15;
	add.s32 	%r62, %r75, 24;
	setp.ge.s32 	%p17, %r62, %r34;
	or.pred  	%p19, %p5, %p17;
	@%p19 bra 	$L__BB3_11;
	mul.wide.s32 	%rd10, %r76, 4;
	add.s64 	%rd11, %rd2, %rd10;
	ld.global.nc.f32 	%f9, [%rd11];
	mad.lo.s32 	%r65, %r81, 2304, %r11;
	st.shared.f32 	[%r65], %f9;
	bra.uni 	$L__BB3_12;
$L__BB3_11:
	mad.lo.s32 	%r63, %r81, 2304, %r11;
	mov.b32 	%r64, 0;
	st.shared.u32 	[%r63], %r64;
$L__BB3_12:
	setp.ge.s32 	%p20, %r5, %r33;
	setp.gt.u32 	%p21, %r2, 23;
	add.s32 	%r66, %r77, 24;
	setp.ge.s32 	%p22, %r66, %r34;
	or.pred  	%p23, %p22, %p20;
	or.pred  	%p24, %p23, %p21;
	@%p24 bra 	$L__BB3_14;
	mul.wide.s32 	%rd12, %r78, 4;
	add.s64 	%rd13, %rd1, %rd12;
	ld.global.nc.f32 	%f10, [%rd13];
	mad.lo.s32 	%r69, %r81, 2304, %r12;
	st.shared.f32 	[%r69], %f10;
	bra.uni 	$L__BB3_15;
$L__BB3_14:
	mad.lo.s32 	%r67, %r81, 2304, %r12;
	mov.b32 	%r68, 0;
	st.shared.u32 	[%r67], %r68;
$L__BB3_15:
	bar.sync 	0;
	@%p25 bra 	$L__BB3_17;
	mul.lo.s32 	%r70, %r24, 2304;
	add.s32 	%r71, %r10, %r70;
	add.s32 	%r72, %r13, %r70;
	ld.shared.f32 	%f11, [%r71];
	ld.shared.f32 	%f12, [%r72];
	fma.rn.f32 	%f13, %f11, %f12, %f83;
	ld.shared.f32 	%f14, [%r71+4];
	ld.shared.f32 	%f15, [%r72+96];
	fma.rn.f32 	%f16, %f14, %f15, %f13;
	ld.shared.f32 	%f17, [%r71+8];
	ld.shared.f32 	%f18, [%r72+192];
	fma.rn.f32 	%f19, %f17, %f18, %f16;
	ld.shared.f32 	%f20, [%r71+12];
	ld.shared.f32 	%f21, [%r72+288];
	fma.rn.f32 	%f22, %f20, %f21, %f19;
	ld.shared.f32 	%f23, [%r71+16];
	ld.shared.f32 	%f24, [%r72+384];
	fma.rn.f32 	%f25, %f23, %f24, %f22;
	ld.shared.f32 	%f26, [%r71+20];
	ld.shared.f32 	%f27, [%r72+480];
	fma.rn.f32 	%f28, %f26, %f27, %f25;
	ld.shared.f32 	%f29, [%r71+24];
	ld.shared.f32 	%f30, [%r72+576];
	fma.rn.f32 	%f31, %f29, %f30, %f28;
	ld.shared.f32 	%f32, [%r71+28];
	ld.shared.f32 	%f33, [%r72+672];
	fma.rn.f32 	%f34, %f32, %f33, %f31;
	ld.shared.f32 	%f35, [%r71+32];
	ld.shared.f32 	%f36, [%r72+768];
	fma.rn.f32 	%f37, %f35, %f36, %f34;
	ld.shared.f32 	%f38, [%r71+36];
	ld.shared.f32 	%f39, [%r72+864];
	fma.rn.f32 	%f40, %f38, %f39, %f37;
	ld.shared.f32 	%f41, [%r71+40];
	ld.shared.f32 	%f42, [%r72+960];
	fma.rn.f32 	%f43, %f41, %f42, %f40;
	ld.shared.f32 	%f44, [%r71+44];
	ld.shared.f32 	%f45, [%r72+1056];
	fma.rn.f32 	%f46, %f44, %f45, %f43;
	ld.shared.f32 	%f47, [%r71+48];
	ld.shared.f32 	%f48, [%r72+1152];
	fma.rn.f32 	%f49, %f47, %f48, %f46;
	ld.shared.f32 	%f50, [%r71+52];
	ld.shared.f32 	%f51, [%r72+1248];
	fma.rn.f32 	%f52, %f50, %f51, %f49;
	ld.shared.f32 	%f53, [%r71+56];
	ld.shared.f32 	%f54, [%r72+1344];
	fma.rn.f32 	%f55, %f53, %f54, %f52;
	ld.shared.f32 	%f56, [%r71+60];
	ld.shared.f32 	%f57, [%r72+1440];
	fma.rn.f32 	%f58, %f56, %f57, %f55;
	ld.shared.f32 	%f59, [%r71+64];
	ld.shared.f32 	%f60, [%r72+1536];
	fma.rn.f32 	%f61, %f59, %f60, %f58;
	ld.shared.f32 	%f62, [%r71+68];
	ld.shared.f32 	%f63, [%r72+1632];
	fma.rn.f32 	%f64, %f62, %f63, %f61;
	ld.shared.f32 	%f65, [%r71+72];
	ld.shared.f32 	%f66, [%r72+1728];
	fma.rn.f32 	%f67, %f65, %f66, %f64;
	ld.shared.f32 	%f68, [%r71+76];
	ld.shared.f32 	%f69, [%r72+1824];
	fma.rn.f32 	%f70, %f68, %f69, %f67;
	ld.shared.f32 	%f71, [%r71+80];
	ld.shared.f32 	%f72, [%r72+1920];
	fma.rn.f32 	%f73, %f71, %f72, %f70;
	ld.shared.f32 	%f74, [%r71+84];
	ld.shared.f32 	%f75, [%r72+2016];
	fma.rn.f32 	%f76, %f74, %f75, %f73;
	ld.shared.f32 	%f77, [%r71+88];
	ld.shared.f32 	%f78, [%r72+2112];
	fma.rn.f32 	%f79, %f77, %f78, %f76;
	ld.shared.f32 	%f80, [%r71+92];
	ld.shared.f32 	%f81, [%r72+2208];
	fma.rn.f32 	%f83, %f80, %f81, %f79;
$L__BB3_17:
	bar.sync 	0;
	add.s32 	%r78, %r78, %r15;
	add.s32 	%r77, %r77, 24;
	add.s32 	%r76, %r76, 24;
	add.s32 	%r75, %r75, 24;
	add.s32 	%r74, %r74, 1;
	setp.ne.s32 	%p26, %r74, 0;
	mov.u32 	%r80, %r81;
	mov.u32 	%r81, %r24;
	@%p26 bra 	$L__BB3_8;
$L__BB3_18:
	setp.ge.s32 	%p27, %r5, %r33;
	setp.ge.s32 	%p28, %r38, %r35;
	or.pred  	%p29, %p28, %p27;
	@%p29 bra 	$L__BB3_20;
	mad.lo.s32 	%r73, %r33, %r38, %r5;
	cvta.to.global.u64 	%rd14, %rd3;
	mul.wide.s32 	%rd15, %r73, 4;
	add.s64 	%rd16, %rd14, %rd15;
	st.global.f32 	[%rd16], %f83;
$L__BB3_20:
	ret;

}
	// .globl	_Z43gemm_kernel_global_blocking_shared_prefetchILi32ELi32ELi32EEvPKfS1_Pfiii
.visible .entry _Z43gemm_kernel_global_blocking_shared_prefetchILi32ELi32ELi32EEvPKfS1_Pfiii(
	.param .u64 .ptr .align 1 _Z43gemm_kernel_global_blocking_shared_prefetchILi32ELi32ELi32EEvPKfS1_Pfiii_param_0,
	.param .u64 .ptr .align 1 _Z43gemm_kernel_global_blocking_shared_prefetchILi32ELi32ELi32EEvPKfS1_Pfiii_param_1,
	.param .u64 .ptr .align 1 _Z43gemm_kernel_global_blocking_shared_prefetchILi32ELi32ELi32EEvPKfS1_Pfiii_param_2,
	.param .u32 _Z43gemm_kernel_global_blocking_shared_prefetchILi32ELi32ELi32EEvPKfS1_Pfiii_param_3,
	.param .u32 _Z43gemm_kernel_global_blocking_shared_prefetchILi32ELi32ELi32EEvPKfS1_Pfiii_param_4,
	.param .u32 _Z43gemm_kernel_global_blocking_shared_prefetchILi32ELi32ELi32EEvPKfS1_Pfiii_param_5
)
{
	.reg .pred 	%p<30>;
	.reg .b32 	%r<89>;
	.reg .b32 	%f<109>;
	.reg .b64 	%rd<17>;
	// demoted variable
	.shared .align 4 .b8 _ZZ43gemm_kernel_global_blocking_shared_prefetchILi32ELi32ELi32EEvPKfS1_PfiiiE3Mds[8192];
	// demoted variable
	.shared .align 4 .b8 _ZZ43gemm_kernel_global_blocking_shared_prefetchILi32ELi32ELi32EEvPKfS1_PfiiiE3Nds[8192];
	ld.param.u64 	%rd4, [_Z43gemm_kernel_global_blocking_shared_prefetchILi32ELi32ELi32EEvPKfS1_Pfiii_param_0];
	ld.param.u64 	%rd5, [_Z43gemm_kernel_global_blocking_shared_prefetchILi32ELi32ELi32EEvPKfS1_Pfiii_param_1];
	ld.param.u64 	%rd3, [_Z43gemm_kernel_global_blocking_shared_prefetchILi32ELi32ELi32EEvPKfS1_Pfiii_param_2];
	ld.param.u32 	%r35, [_Z43gemm_kernel_global_blocking_shared_prefetchILi32ELi32ELi32EEvPKfS1_Pfiii_param_3];
	ld.param.u32 	%r33, [_Z43gemm_kernel_global_blocking_shared_prefetchILi32ELi32ELi32EEvPKfS1_Pfiii_param_4];
	ld.param.u32 	%r34, [_Z43gemm_kernel_global_blocking_shared_prefetchILi32ELi32ELi32EEvPKfS1_Pfiii_param_5];
	cvta.to.global.u64 	%rd1, %rd5;
	cvta.to.global.u64 	%rd2, %rd4;
	mov.u32 	%r81, %tid.x;
	mov.u32 	%r2, %tid.y;
	mov.u32 	%r36, %ctaid.y;
	shl.b32 	%r37, %r36, 5;
	mov.u32 	%r38, %ctaid.x;
	shl.b32 	%r3, %r38, 5;
	add.s32 	%r39, %r37, %r2;
	add.s32 	%r5, %r3, %r81;
	add.s32 	%r40, %r34, 31;
	shr.s32 	%r41, %r40, 31;
	shr.u32 	%r42, %r41, 27;
	add.s32 	%r43, %r40, %r42;
	shr.s32 	%r6, %r43, 5;
	setp.lt.u32 	%p3, %r81, 32;
	setp.lt.s32 	%p4, %r39, %r35;
	and.pred  	%p1, %p3, %p4;
	not.pred 	%p5, %p1;
	setp.ge.s32 	%p6, %r81, %r34;
	shl.b32 	%r44, %r2, 7;
	mov.u32 	%r45, _ZZ43gemm_kernel_global_blocking_shared_prefetchILi32ELi32ELi32EEvPKfS1_PfiiiE3Mds;
	add.s32 	%r46, %r45, %r44;
	add.s32 	%r7, %r46, 4096;
	shl.b32 	%r47, %r81, 2;
	add.s32 	%r8, %r7, %r47;
	or.pred  	%p7, %p5, %p6;
	@%p7 bra 	$L__BB4_2;
	mad.lo.s32 	%r49, %r34, %r39, %r81;
	mul.wide.u32 	%rd6, %r49, 4;
	add.s64 	%rd7, %rd2, %rd6;
	ld.global.nc.f32 	%f5, [%rd7];
	st.shared.f32 	[%r8], %f5;
	bra.uni 	$L__BB4_3;
$L__BB4_2:
	mov.b32 	%r48, 0;
	st.shared.u32 	[%r8], %r48;
$L__BB4_3:
	setp.gt.u32 	%p8, %r2, 31;
	setp.ge.s32 	%p9, %r2, %r34;
	setp.ge.s32 	%p10, %r5, %r33;
	or.pred  	%p11, %p9, %p10;
	mov.u32 	%r51, _ZZ43gemm_kernel_global_blocking_shared_prefetchILi32ELi32ELi32EEvPKfS1_PfiiiE3Nds;
	add.s32 	%r52, %r51, %r44;
	add.s32 	%r54, %r52, %r47;
	add.s32 	%r9, %r54, 4096;
	or.pred  	%p12, %p11, %p8;
	@%p12 bra 	$L__BB4_5;
	mad.lo.s32 	%r56, %r33, %r2, %r5;
	mul.wide.s32 	%rd8, %r56, 4;
	add.s64 	%rd9, %rd1, %rd8;
	ld.global.nc.f32 	%f6, [%rd9];
	st.shared.f32 	[%r9], %f6;
	bra.uni 	$L__BB4_6;
$L__BB4_5:
	mov.b32 	%r55, 0;
	st.shared.u32 	[%r9], %r55;
$L__BB4_6:
	bar.sync 	0;
	setp.lt.s32 	%p13, %r34, 1;
	mov.f32 	%f107, 0f00000000;
	@%p13 bra 	$L__BB4_18;
	setp.lt.s32 	%p14, %r5, %r33;
	setp.lt.s32 	%p15, %r39, %r35;
	add.s32 	%r10, %r7, -4096;
	add.s32 	%r11, %r8, -4096;
	add.s32 	%r12, %r9, -4096;
	and.pred  	%p2, %p15, %p14;
	add.s32 	%r13, %r51, %r47;
	max.s32 	%r61, %r6, 1;
	neg.s32 	%r85, %r61;
	add.s32 	%r62, %r2, 32;
	mad.lo.s32 	%r63, %r33, %r62, %r81;
	add.s32 	%r84, %r63, %r3;
	shl.b32 	%r16, %r33, 5;
	mad.lo.s32 	%r82, %r34, %r39, %r81;
	mov.f32 	%f107, 0f00000000;
	mov.b32 	%r87, 1;
	mov.b32 	%r86, 0;
	not.pred 	%p25, %p2;
	mov.u32 	%r83, %r2;
	mov.u32 	%r88, %r86;
$L__BB4_8:
	mov.u32 	%r24, %r87;
	add.s32 	%r86, %r86, 1;
	setp.ge.s32 	%p16, %r86, %r6;
	@%p16 bra 	$L__BB4_15;
	add.s32 	%r64, %r81, 32;
	setp.ge.s32 	%p17, %r64, %r34;
	or.pred  	%p19, %p5, %p17;
	@%p19 bra 	$L__BB4_11;
	add.s32 	%r68, %r82, 32;
	mul.wide.u32 	%rd10, %r68, 4;
	add.s64 	%rd11, %rd2, %rd10;
	ld.global.nc.f32 	%f9, [%rd11];
	shl.b32 	%r69, %r88, 12;
	add.s32 	%r70, %r11, %r69;
	st.shared.f32 	[%r70], %f9;
	bra.uni 	$L__BB4_12;
$L__BB4_11:
	shl.b32 	%r65, %r88, 12;
	add.s32 	%r66, %r11, %r65;
	mov.b32 	%r67, 0;
	st.shared.u32 	[%r66], %r67;
$L__BB4_12:
	setp.ge.s32 	%p20, %r5, %r33;
	setp.gt.u32 	%p21, %r2, 31;
	add.s32 	%r71, %r83, 32;
	setp.ge.s32 	%p22, %r71, %r34;
	or.pred  	%p23, %p22, %p20;
	or.pred  	%p24, %p23, %p21;
	@%p24 bra 	$L__BB4_14;
	mul.wide.s32 	%rd12, %r84, 4;
	add.s64 	%rd13, %rd1, %rd12;
	ld.global.nc.f32 	%f10, [%rd13];
	shl.b32 	%r75, %r88, 12;
	add.s32 	%r76, %r12, %r75;
	st.shared.f32 	[%r76], %f10;
	bra.uni 	$L__BB4_15;
$L__BB4_14:
	shl.b32 	%r72, %r88, 12;
	add.s32 	%r73, %r12, %r72;
	mov.b32 	%r74, 0;
	st.shared.u32 	[%r73], %r74;
$L__BB4_15:
	bar.sync 	0;
	@%p25 bra 	$L__BB4_17;
	shl.b32 	%r77, %r24, 12;
	add.s32 	%r78, %r10, %r77;
	add.s32 	%r79, %r13, %r77;
	ld.shared.f32 	%f11, [%r78];
	ld.shared.f32 	%f12, [%r79];
	fma.rn.f32 	%f13, %f11, %f12, %f107;
	ld.shared.f32 	%f14, [%r78+4];
	ld.shared.f32 	%f15, [%r79+128];
	fma.rn.f32 	%f16, %f14, %f15, %f13;
	ld.shared.f32 	%f17, [%r78+8];
	ld.shared.f32 	%f18, [%r79+256];
	fma.rn.f32 	%f19, %f17, %f18, %f16;
	ld.shared.f32 	%f20, [%r78+12];
	ld.shared.f32 	%f21, [%r79+384];
	fma.rn.f32 	%f22, %f20, %f21, %f19;
	ld.shared.f32 	%f23, [%r78+16];
	ld.shared.f32 	%f24, [%r79+512];
	fma.rn.f32 	%f25, %f23, %f24, %f22;
	ld.shared.f32 	%f26, [%r78+20];
	ld.shared.f32 	%f27, [%r79+640];
	fma.rn.f32 	%f28, %f26, %f27, %f25;
	ld.shared.f32 	%f29, [%r78+24];
	ld.shared.f32 	%f30, [%r79+768];
	fma.rn.f32 	%f31, %f29, %f30, %f28;
	ld.shared.f32 	%f32, [%r78+28];
	ld.shared.f32 	%f33, [%r79+896];
	fma.rn.f32 	%f34, %f32, %f33, %f31;
	ld.shared.f32 	%f35, [%r78+32];
	ld.shared.f32 	%f36, [%r79+1024];
	fma.rn.f32 	%f37, %f35, %f36, %f34;
	ld.shared.f32 	%f38, [%r78+36];
	ld.shared.f32 	%f39, [%r79+1152];
	fma.rn.f32 	%f40, %f38, %f39, %f37;
	ld.shared.f32 	%f41, [%r78+40];
	ld.shared.f32 	%f42, [%r79+1280];
	fma.rn.f32 	%f43, %f41, %f42, %f40;
	ld.shared.f32 	%f44, [%r78+44];
	ld.shared.f32 	%f45, [%r79+1408];
	fma.rn.f32 	%f46, %f44, %f45, %f43;
	ld.shared.f32 	%f47, [%r78+48];
	ld.shared.f32 	%f48, [%r79+1536];
	fma.rn.f32 	%f49, %f47, %f48, %f46;
	ld.shared.f32 	%f50, [%r78+52];
	ld.shared.f32 	%f51, [%r79+1664];
	fma.rn.f32 	%f52, %f50, %f51, %f49;
	ld.shared.f32 	%f53, [%r78+56];
	ld.shared.f32 	%f54, [%r79+1792];
	fma.rn.f32 	%f55, %f53, %f54, %f52;
	ld.shared.f32 	%f56, [%r78+60];
	ld.shared.f32 	%f57, [%r79+1920];
	fma.rn.f32 	%f58, %f56, %f57, %f55;
	ld.shared.f32 	%f59, [%r78+64];
	ld.shared.f32 	%f60, [%r79+2048];
	fma.rn.f32 	%f61, %f59, %f60, %f58;
	ld.shared.f32 	%f62, [%r78+68];
	ld.shared.f32 	%f63, [%r79+2176];
	fma.rn.f32 	%f64, %f62, %f63, %f61;
	ld.shared.f32 	%f65, [%r78+72];
	ld.shared.f32 	%f66, [%r79+2304];
	fma.rn.f32 	%f67, %f65, %f66, %f64;
	ld.shared.f32 	%f68, [%r78+76];
	ld.shared.f32 	%f69, [%r79+2432];
	fma.rn.f32 	%f70, %f68, %f69, %f67;
	ld.shared.f32 	%f71, [%r78+80];
	ld.shared.f32 	%f72, [%r79+2560];
	fma.rn.f32 	%f73, %f71, %f72, %f70;
	ld.shared.f32 	%f74, [%r78+84];
	ld.shared.f32 	%f75, [%r79+2688];
	fma.rn.f32 	%f76, %f74, %f75, %f73;
	ld.shared.f32 	%f77, [%r78+88];
	ld.shared.f32 	%f78, [%r79+2816];
	fma.rn.f32 	%f79, %f77, %f78, %f76;
	ld.shared.f32 	%f80, [%r78+92];
	ld.shared.f32 	%f81, [%r79+2944];
	fma.rn.f32 	%f82, %f80, %f81, %f79;
	ld.shared.f32 	%f83, [%r78+96];
	ld.shared.f32 	%f84, [%r79+3072];
	fma.rn.f32 	%f85, %f83, %f84, %f82;
	ld.shared.f32 	%f86, [%r78+100];
	ld.shared.f32 	%f87, [%r79+3200];
	fma.rn.f32 	%f88, %f86, %f87, %f85;
	ld.shared.f32 	%f89, [%r78+104];
	ld.shared.f32 	%f90, [%r79+3328];
	fma.rn.f32 	%f91, %f89, %f90, %f88;
	ld.shared.f32 	%f92, [%r78+108];
	ld.shared.f32 	%f93, [%r79+3456];
	fma.rn.f32 	%f94, %f92, %f93, %f91;
	ld.shared.f32 	%f95, [%r78+112];
	ld.shared.f32 	%f96, [%r79+3584];
	fma.rn.f32 	%f97, %f95, %f96, %f94;
	ld.shared.f32 	%f98, [%r78+116];
	ld.shared.f32 	%f99, [%r79+3712];
	fma.rn.f32 	%f100, %f98, %f99, %f97;
	ld.shared.f32 	%f101, [%r78+120];
	ld.shared.f32 	%f102, [%r79+3840];
	fma.rn.f32 	%f103, %f101, %f102, %f100;
	ld.shared.f32 	%f104, [%r78+124];
	ld.shared.f32 	%f105, [%r79+3968];
	fma.rn.f32 	%f107, %f104, %f105, %f103;
$L__BB4_17:
	bar.sync 	0;
	add.s32 	%r85, %r85, 1;
	setp.ne.s32 	%p26, %r85, 0;
	add.s32 	%r84, %r84, %r16;
	add.s32 	%r83, %r83, 32;
	add.s32 	%r82, %r82, 32;
	add.s32 	%r81, %r81, 32;
	mov.u32 	%r87, %r88;
	mov.u32 	%r88, %r24;
	@%p26 bra 	$L__BB4_8;
$L__BB4_18:
	setp.ge.s32 	%p27, %r5, %r33;
	setp.ge.s32 	%p28, %r39, %r35;
	or.pred  	%p29, %p28, %p27;
	@%p29 bra 	$L__BB4_20;
	mad.lo.s32 	%r80, %r33, %r39, %r5;
	cvta.to.global.u64 	%rd14, %rd3;
	mul.wide.s32 	%rd15, %r80, 4;
	add.s64 	%rd16, %rd14, %rd15;
	st.global.f32 	[%rd16], %f107;
$L__BB4_20:
	ret;

}
	// .globl	_Z43gemm_kernel_global_blocking_shared_prefetchILi64ELi64ELi32EEvPKfS1_Pfiii
.visible .entry _Z43gemm_kernel_global_blocking_shared_prefetchILi64ELi64ELi32EEvPKfS1_Pfiii(
	.param .u64 .ptr .align 1 _Z43gemm_kernel_global_blocking_shared_prefetchILi64ELi64ELi32EEvPKfS1_Pfiii_param_0,
	.param .u64 .ptr .align 1 _Z43gemm_kernel_global_blocking_shared_prefetchILi64ELi64ELi32EEvPKfS1_Pfiii_param_1,
	.param .u64 .ptr .align 1 _Z43gemm_kernel_global_blocking_shared_prefetchILi64ELi64ELi32EEvPKfS1_Pfiii_param_2,
	.param .u32 _Z43gemm_kernel_global_blocking_shared_prefetchILi64ELi64ELi32EEvPKfS1_Pfiii_param_3,
	.param .u32 _Z43gemm_kernel_global_blocking_shared_prefetchILi64ELi64ELi32EEvPKfS1_Pfiii_param_4,
	.param .u32 _Z43gemm_kernel_global_blocking_shared_prefetchILi64ELi64ELi32EEvPKfS1_Pfiii_param_5
)
{
	.reg .pred 	%p<30>;
	.reg .b32 	%r<89>;
	.reg .b32 	%f<109>;
	.reg .b64 	%rd<17>;
	// demoted variable
	.shared .align 4 .b8 _ZZ43gemm_kernel_global_blocking_shared_prefetchILi64ELi64ELi32EEvPKfS1_PfiiiE3Mds[16384];
	// demoted variable
	.shared .align 4 .b8 _ZZ43gemm_kernel_global_blocking_shared_prefetchILi64ELi64ELi32EEvPKfS1_PfiiiE3Nds[16384];
	ld.param.u64 	%rd4, [_Z43gemm_kernel_global_blocking_shared_prefetchILi64ELi64ELi32EEvPKfS1_Pfiii_param_0];
	ld.param.u64 	%rd5, [_Z43gemm_kernel_global_blocking_shared_prefetchILi64ELi64ELi32EEvPKfS1_Pfiii_param_1];
	ld.param.u64 	%rd3, [_Z43gemm_kernel_global_blocking_shared_prefetchILi64ELi64ELi32EEvPKfS1_Pfiii_param_2];
	ld.param.u32 	%r35, [_Z43gemm_kernel_global_blocking_shared_prefetchILi64ELi64ELi32EEvPKfS1_Pfiii_param_3];
	ld.param.u32 	%r33, [_Z43gemm_kernel_global_blocking_shared_prefetchILi64ELi64ELi32EEvPKfS1_Pfiii_param_4];
	ld.param.u32 	%r34, [_Z43gemm_kernel_global_blocking_shared_prefetchILi64ELi64ELi32EEvPKfS1_Pfiii_param_5];
	cvta.to.global.u64 	%rd1, %rd5;
	cvta.to.global.u64 	%rd2, %rd4;
	mov.u32 	%r81, %tid.x;
	mov.u32 	%r2, %tid.y;
	mov.u32 	%r36, %ctaid.y;
	shl.b32 	%r37, %r36, 6;
	mov.u32 	%r38, %ctaid.x;
	shl.b32 	%r3, %r38, 6;
	add.s32 	%r39, %r37, %r2;
	add.s32 	%r5, %r3, %r81;
	add.s32 	%r40, %r34, 31;
	shr.s32 	%r41, %r40, 31;
	shr.u32 	%r42, %r41, 27;
	add.s32 	%r43, %r40, %r42;
	shr.s32 	%r6, %r43, 5;
	setp.lt.u32 	%p3, %r81, 32;
	setp.lt.s32 	%p4, %r39, %r35;
	and.pred  	%p1, %p3, %p4;
	not.pred 	%p5, %p1;
	setp.ge.s32 	%p6, %r81, %r34;
	shl.b32 	%r44, %r2, 7;
	mov.u32 	%r45, _ZZ43gemm_kernel_global_blocking_shared_prefetchILi64ELi64ELi32EEvPKfS1_PfiiiE3Mds;
	add.s32 	%r46, %r45, %r44;
	add.s32 	%r7, %r46, 8192;
	shl.b32 	%r47, %r81, 2;
	add.s32 	%r8, %r7, %r47;
	or.pred  	%p7, %p5, %p6;
	@%p7 bra 	$L__BB5_2;
	mad.lo.s32 	%r49, %r34, %r39, %r81;
	mul.wide.u32 	%rd6, %r49, 4;
	add.s64 	%rd7, %rd2, %rd6;
	ld.global.nc.f32 	%f5, [%rd7];
	st.shared.f32 	[%r8], %f5;
	bra.uni 	$L__BB5_3;
$L__BB5_2:
	mov.b32 	%r48, 0;
	st.shared.u32 	[%r8], %r48;
$L__BB5_3:
	setp.gt.u32 	%p8, %r2, 31;
	setp.ge.s32 	%p9, %r2, %r34;
	setp.ge.s32 	%p10, %r5, %r33;
	or.pred  	%p11, %p9, %p10;
	shl.b32 	%r50, %r2, 8;
	mov.u32 	%r51, _ZZ43gemm_kernel_global_blocking_shared_prefetchILi64ELi64ELi32EEvPKfS1_PfiiiE3Nds;
	add.s32 	%r52, %r51, %r50;
	add.s32 	%r54, %r52, %r47;
	add.s32 	%r9, %r54, 8192;
	or.pred  	%p12, %p11, %p8;
	@%p12 bra 	$L__BB5_5;
	mad.lo.s32 	%r56, %r33, %r2, %r5;
	mul.wide.s32 	%rd8, %r56, 4;
	add.s64 	%rd9, %rd1, %rd8;
	ld.global.nc.f32 	%f6, [%rd9];
	st.shared.f32 	[%r9], %f6;
	bra.uni 	$L__BB5_6;
$L__BB5_5:
	mov.b32 	%r55, 0;
	st.shared.u32 	[%r9], %r55;
$L__BB5_6:
	bar.sync 	0;
	setp.lt.s32 	%p13, %r34, 1;
	mov.f32 	%f107, 0f00000000;
	@%p13 bra 	$L__BB5_18;
	setp.lt.s32 	%p14, %r5, %r33;
	setp.lt.s32 	%p15, %r39, %r35;
	add.s32 	%r10, %r7, -8192;
	add.s32 	%r11, %r8, -8192;
	add.s32 	%r12, %r9, -8192;
	and.pred  	%p2, %p15, %p14;
	add.s32 	%r13, %r51, %r47;
	max.s32 	%r61, %r6, 1;
	neg.s32 	%r85, %r61;
	add.s32 	%r62, %r2, 32;
	mad.lo.s32 	%r63, %r33, %r62, %r81;
	add.s32 	%r84, %r63, %r3;
	shl.b32 	%r16, %r33, 5;
	mad.lo.s32 	%r82, %r34, %r39, %r81;
	mov.f32 	%f107, 0f00000000;
	mov.b32 	%r87, 1;
	mov.b32 	%r86, 0;
	not.pred 	%p25, %p2;
	mov.u32 	%r83, %r2;
	mov.u32 	%r88, %r86;
$L__BB5_8:
	mov.u32 	%r24, %r87;
	add.s32 	%r86, %r86, 1;
	setp.ge.s32 	%p16, %r86, %r6;
	@%p16 bra 	$L__BB5_15;
	add.s32 	%r64, %r81, 32;
	setp.ge.s32 	%p17, %r64, %r34;
	or.pred  	%p19, %p5, %p17;
	@%p19 bra 	$L__BB5_11;
	add.s32 	%r68, %r82, 32;
	mul.wide.u32 	%rd10, %r68, 4;
	add.s64 	%rd11, %rd2, %rd10;
	ld.global.nc.f32 	%f9, [%rd11];
	shl.b32 	%r69, %r88, 13;
	add.s32 	%r70, %r11, %r69;
	st.shared.f32 	[%r70], %f9;
	bra.uni 	$L__BB5_12;
$L__BB5_11:
	shl.b32 	%r65, %r88, 13;
	add.s32 	%r66, %r11, %r65;
	mov.b32 	%r67, 0;
	st.shared.u32 	[%r66], %r67;
$L__BB5_12:
	setp.ge.s32 	%p20, %r5, %r33;
	setp.gt.u32 	%p21, %r2, 31;
	add.s32 	%r71, %r83, 32;
	setp.ge.s32 	%p22, %r71, %r34;
	or.pred  	%p23, %p22, %p20;
	or.pred  	%p24, %p23, %p21;
	@%p24 bra 	$L__BB5_14;
	mul.wide.s32 	%rd12, %r84, 4;
	add.s64 	%rd13, %rd1, %rd12;
	ld.global.nc.f32 	%f10, [%rd13];
	shl.b32 	%r75, %r88, 13;
	add.s32 	%r76, %r12, %r75;
	st.shared.f32 	[%r76], %f10;
	bra.uni 	$L__BB5_15;
$L__BB5_14:
	shl.b32 	%r72, %r88, 13;
	add.s32 	%r73, %r12, %r72;
	mov.b32 	%r74, 0;
	st.shared.u32 	[%r73], %r74;
$L__BB5_15:
	bar.sync 	0;
	@%p25 bra 	$L__BB5_17;
	shl.b32 	%r77, %r24, 13;
	add.s32 	%r78, %r10, %r77;
	add.s32 	%r79, %r13, %r77;
	ld.shared.f32 	%f11, [%r78];
	ld.shared.f32 	%f12, [%r79];
	fma.rn.f32 	%f13, %f11, %f12, %f107;
	ld.shared.f32 	%f14, [%r78+4];
	ld.shared.f32 	%f15, [%r79+256];
	fma.rn.f32 	%f16, %f14, %f15, %f13;
	ld.shared.f32 	%f17, [%r78+8];
	ld.shared.f32 	%f18, [%r79+512];
	fma.rn.f32 	%f19, %f17, %f18, %f16;
	ld.shared.f32 	%f20, [%r78+12];
	ld.shared.f32 	%f21, [%r79+768];
	fma.rn.f32 	%f22, %f20, %f21, %f19;
	ld.shared.f32 	%f23, [%r78+16];
	ld.shared.f32 	%f24, [%r79+1024];
	fma.rn.f32 	%f25, %f23, %f24, %f22;
	ld.shared.f32 	%f26, [%r78+20];
	ld.shared.f32 	%f27, [%r79+1280];
	fma.rn.f32 	%f28, %f26, %f27, %f25;
	ld.shared.f32 	%f29, [%r78+24];
	ld.shared.f32 	%f30, [%r79+1536];
	fma.rn.f32 	%f31, %f29, %f30, %f28;
	ld.shared.f32 	%f32, [%r78+28];
	ld.shared.f32 	%f33, [%r79+1792];
	fma.rn.f32 	%f34, %f32, %f33, %f31;
	ld.shared.f32 	%f35, [%r78+32];
	ld.shared.f32 	%f36, [%r79+2048];
	fma.rn.f32 	%f37, %f35, %f36, %f34;
	ld.shared.f32 	%f38, [%r78+36];
	ld.shared.f32 	%f39, [%r79+2304];
	fma.rn.f32 	%f40, %f38, %f39, %f37;
	ld.shared.f32 	%f41, [%r78+40];
	ld.shared.f32 	%f42, [%r79+2560];
	fma.rn.f32 	%f43, %f41, %f42, %f40;
	ld.shared.f32 	%f44, [%r78+44];
	ld.shared.f32 	%f45, [%r79+2816];
	fma.rn.f32 	%f46, %f44, %f45, %f43;
	ld.shared.f32 	%f47, [%r78+48];
	ld.shared.f32 	%f48, [%r79+3072];
	fma.rn.f32 	%f49, %f47, %f48, %f46;
	ld.shared.f32 	%f50, [%r78+52];
	ld.shared.f32 	%f51, [%r79+3328];
	fma.rn.f32 	%f52, %f50, %f51, %f49;
	ld.shared.f32 	%f53, [%r78+56];
	ld.shared.f32 	%f54, [%r79+3584];
	fma.rn.f32 	%f55, %f53, %f54, %f52;
	ld.shared.f32 	%f56, [%r78+60];
	ld.shared.f32 	%f57, [%r79+3840];
	fma.rn.f32 	%f58, %f56, %f57, %f55;
	ld.shared.f32 	%f59, [%r78+64];
	ld.shared.f32 	%f60, [%r79+4096];
	fma.rn.f32 	%f61, %f59, %f60, %f58;
	ld.shared.f32 	%f62, [%r78+68];
	ld.shared.f32 	%f63, [%r79+4352];
	fma.rn.f32 	%f64, %f62, %f63, %f61;
	ld.shared.f32 	%f65, [%r78+72];
	ld.shared.f32 	%f66, [%r79+4608];
	fma.rn.f32 	%f67, %f65, %f66, %f64;
	ld.shared.f32 	%f68, [%r78+76];
	ld.shared.f32 	%f69, [%r79+4864];
	fma.rn.f32 	%f70, %f68, %f69, %f67;
	ld.shared.f32 	%f71, [%r78+80];
	ld.shared.f32 	%f72, [%r79+5120];
	fma.rn.f32 	%f73, %f71, %f72, %f70;
	ld.shared.f32 	%f74, [%r78+84];
	ld.shared.f32 	%f75, [%r79+5376];
	fma.rn.f32 	%f76, %f74, %f75, %f73;
	ld.shared.f32 	%f77, [%r78+88];
	ld.shared.f32 	%f78, [%r79+5632];
	fma.rn.f32 	%f79, %f77, %f78, %f76;
	ld.shared.f32 	%f80, [%r78+92];
	ld.shared.f32 	%f81, [%r79+5888];
	fma.rn.f32 	%f82, %f80, %f81, %f79;
	ld.shared.f32 	%f83, [%r78+96];
	ld.shared.f32 	%f84, [%r79+6144];
	fma.rn.f32 	%f85, %f83, %f84, %f82;
	ld.shared.f32 	%f86, [%r78+100];
	ld.shared.f32 	%f87, [%r79+6400];
	fma.rn.f32 	%f88, %f86, %f87, %f85;
	ld.shared.f32 	%f89, [%r78+104];
	ld.shared.f32 	%f90, [%r79+6656];
	fma.rn.f32 	%f91, %f89, %f90, %f88;
	ld.shared.f32 	%f92, [%r78+108];
	ld.shared.f32 	%f93, [%r79+6912];
	fma.rn.f32 	%f94, %f92, %f93, %f91;
	ld.shared.f32 	%f95, [%r78+112];
	ld.shared.f32 	%f96, [%r79+7168];
	fma.rn.f32 	%f97, %f95, %f96, %f94;
	ld.shared.f32 	%f98, [%r78+116];
	ld.shared.f32 	%f99, [%r79+7424];
	fma.rn.f32 	%f100, %f98, %f99, %f97;
	ld.shared.f32 	%f101, [%r78+120];
	ld.shared.f32 	%f102, [%r79+7680];
	fma.rn.f32 	%f103, %f101, %f102, %f100;
	ld.shared.f32 	%f104, [%r78+124];
	ld.shared.f32 	%f105, [%r79+7936];
	fma.rn.f32 	%f107, %f104, %f105, %f103;
$L__BB5_17:
	bar.sync 	0;
	add.s32 	%r85, %r85, 1;
	setp.ne.s32 	%p26, %r85, 0;
	add.s32 	%r84, %r84, %r16;
	add.s32 	%r83, %r83, 32;
	add.s32 	%r82, %r82, 32;
	add.s32 	%r81, %r81, 32;
	mov.u32 	%r87, %r88;
	mov.u32 	%r88, %r24;
	@%p26 bra 	$L__BB5_8;
$L__BB5_18:
	setp.ge.s32 	%p27, %r5, %r33;
	setp.ge.s32 	%p28, %r39, %r35;
	or.pred  	%p29, %p28, %p27;
	@%p29 bra 	$L__BB5_20;
	mad.lo.s32 	%r80, %r33, %r39, %r5;
	cvta.to.global.u64 	%rd14, %rd3;
	mul.wide.s32 	%rd15, %r80, 4;
	add.s64 	%rd16, %rd14, %rd15;
	st.global.f32 	[%rd16], %f107;
$L__BB5_20:
	ret;

}


// ===== COMPILED SASS (sm_100) =====

	.target	sm_100

	.elftype	@"ET_EXEC"


//--------------------- .note.nv.tkinfo           --------------------------
	.section	.note.nv.tkinfo,"",@"SHT_NOTE"
	.sectionflags	@"SHF_NOTE_NV_TKINFO"
	.tkinfo
        /*0018*/ 	.word	0x00000002
        /*0030*/ 	.string	""
        /*0030*/ 	.string	"ptxas"
        /*0030*/ 	.string	"Cuda compilation tools, release 13.0, V13.0.88"
        /*0030*/ 	.string	"Build cuda_13.0.r13.0/compiler.36424714_0"
        /*0030*/ 	.string	"-arch sm_100 -m 64 "



//--------------------- .note.nv.cuinfo           --------------------------
	.section	.note.nv.cuinfo,"",@"SHT_NOTE"
	.sectionflags	@"SHF_NOTE_NV_CUINFO"
        /*0018*/ 	.short	0x0002
        /*001a*/ 	.short	0x0064
        /*001c*/ 	.short	0x0082
	.zero		2


//--------------------- .nv.info                  --------------------------
	.section	.nv.info,"",@"SHT_CUDA_INFO"
	.align	4


	//----- nvinfo : EIATTR_REGCOUNT
	.align		4
        /*0000*/ 	.byte	0x04, 0x2f
        /*0002*/ 	.short	(.L_1 - .L_0)
	.align		4
.L_0:
        /*0004*/ 	.word	index@(_Z17gemm_kernel_basicPKfS0_Pfiii)
        /*0008*/ 	.word	0x00000020


	//----- nvinfo : EIATTR_FRAME_SIZE
	.align		4
.L_1:
        /*000c*/ 	.byte	0x04, 0x11
        /*000e*/ 	.short	(.L_3 - .L_2)
	.align		4
.L_2:
        /*0010*/ 	.word	index@(_Z17gemm_kernel_basicPKfS0_Pfiii)
        /*0014*/ 	.word	0x00000000


	//----- nvinfo : EIATTR_REGCOUNT
	.align		4
.L_3:
        /*0018*/ 	.byte	0x04, 0x2f
        /*001a*/ 	.short	(.L_5 - .L_4)
	.align		4
.L_4:
        /*001c*/ 	.word	index@(_Z43gemm_kernel_global_blocking_shared_prefetchILi8ELi8ELi8EEvPKfS1_Pfiii)
        /*0020*/ 	.word	0x00000020


	//----- nvinfo : EIATTR_FRAME_SIZE
	.align		4
.L_5:
        /*0024*/ 	.byte	0x04, 0x11
        /*0026*/ 	.short	(.L_7 - .L_6)
	.align		4
.L_6:
        /*0028*/ 	.word	index@(_Z43gemm_kernel_global_blocking_shared_prefetchILi8ELi8ELi8EEvPKfS1_Pfiii)
        /*002c*/ 	.word	0x00000000


	//----- nvinfo : EIATTR_REGCOUNT
	.align		4
.L_7:
        /*0030*/ 	.byte	0x04, 0x2f
        /*0032*/ 	.short	(.L_9 - .L_8)
	.align		4
.L_8:
        /*0034*/ 	.word	index@(_Z43gemm_kernel_global_blocking_shared_prefetchILi16ELi16ELi16EEvPKfS1_Pfiii)
        /*0038*/ 	.word	0x00000020


	//----- nvinfo : EIATTR_FRAME_SIZE
	.align		4
.L_9:
        /*003c*/ 	.byte	0x04, 0x11
        /*003e*/ 	.short	(.L_11 - .L_10)
	.align		4
.L_10:
        /*0040*/ 	.word	index@(_Z43gemm_kernel_global_blocking_shared_prefetchILi16ELi16ELi16EEvPKfS1_Pfiii)
        /*0044*/ 	.word	0x00000000


	//----- nvinfo : EIATTR_REGCOUNT
	.align		4
.L_11:
        /*0048*/ 	.byte	0x04, 0x2f
        /*004a*/ 	.short	(.L_13 - .L_12)
	.align		4
.L_12:
        /*004c*/ 	.word	index@(_Z43gemm_kernel_global_blocking_shared_prefetchILi24ELi24ELi24EEvPKfS1_Pfiii)
        /*0050*/ 	.word	0x00000020


	//----- nvinfo : EIATTR_FRAME_SIZE
	.align		4
.L_13:
        /*0054*/ 	.byte	0x04, 0x11
        /*0056*/ 	.short	(.L_15 - .L_14)
	.align		4
.L_14:
        /*0058*/ 	.word	index@(_Z43gemm_kernel_global_blocking_shared_prefetchILi24ELi24ELi24EEvPKfS1_Pfiii)
        /*005c*/ 	.word	0x00000000


	//----- nvinfo : EIATTR_REGCOUNT
	.align		4
.L_15:
        /*0060*/ 	.byte	0x04, 0x2f
        /*0062*/ 	.short	(.L_17 - .L_16)
	.align		4
.L_16:
        /*0064*/ 	.word	index@(_Z43gemm_kernel_global_blocking_shared_prefetchILi32ELi32ELi32EEvPKfS1_Pfiii)
        /*0068*/ 	.word	0x00000020


	//----- nvinfo : EIATTR_FRAME_SIZE
	.align		4
.L_17:
        /*006c*/ 	.byte	0x04, 0x11
        /*006e*/ 	.short	(.L_19 - .L_18)
	.align		4
.L_18:
        /*0070*/ 	.word	index@(_Z43gemm_kernel_global_blocking_shared_prefetchILi32ELi32ELi32EEvPKfS1_Pfiii)
        /*0074*/ 	.word	0x00000000


	//----- nvinfo : EIATTR_REGCOUNT
	.align		4
.L_19:
        /*0078*/ 	.byte	0x04, 0x2f
        /*007a*/ 	.short	(.L_21 - .L_20)
	.align		4
.L_20:
        /*007c*/ 	.word	index@(_Z43gemm_kernel_global_blocking_shared_prefetchILi64ELi64ELi32EEvPKfS1_Pfiii)
        /*0080*/ 	.word	0x00000020


	//----- nvinfo : EIATTR_FRAME_SIZE
	.align		4
.L_21:
        /*0084*/ 	.byte	0x04, 0x11
        /*0086*/ 	.short	(.L_23 - .L_22)
	.align		4
.L_22:
        /*0088*/ 	.word	index@(_Z43gemm_kernel_global_blocking_shared_prefetchILi64ELi64ELi32EEvPKfS1_Pfiii)
        /*008c*/ 	.word	0x00000000


	//----- nvinfo : EIATTR_MIN_STACK_SIZE
	.align		4
.L_23:
        /*0090*/ 	.byte	0x04, 0x12
        /*0092*/ 	.short	(.L_25 - .L_24)
	.align		4
.L_24:
        /*0094*/ 	.word	index@(_Z43gemm_kernel_global_blocking_shared_prefetchILi64ELi64ELi32EEvPKfS1_Pfiii)
        /*0098*/ 	.word	0x00000000


	//----- nvinfo : EIATTR_MIN_STACK_SIZE
	.align		4
.L_25:
        /*009c*/ 	.byte	0x04, 0x12
        /*009e*/ 	.short	(.L_27 - .L_26)
	.align		4
.L_26:
        /*00a0*/ 	.word	index@(_Z43gemm_kernel_global_blocking_shared_prefetchILi32ELi32ELi32EEvPKfS1_Pfiii)
        /*00a4*/ 	.word	0x00000000


	//----- nvinfo : EIATTR_MIN_STACK_SIZE
	.align		4
.L_27:
        /*00a8*/ 	.byte	0x04, 0x12
        /*00aa*/ 	.short	(.L_29 - .L_28)
	.align		4
.L_28:
        /*00ac*/ 	.word	index@(_Z43gemm_kernel_global_blocking_shared_prefetchILi24ELi24ELi24EEvPKfS1_Pfiii)
        /*00b0*/ 	.word	0x00000000


	//----- nvinfo : EIATTR_MIN_STACK_SIZE
	.align		4
.L_29:
        /*00b4*/ 	.byte	0x04, 0x12
        /*00b6*/ 	.short	(.L_31 - .L_30)
	.align		4
.L_30:
        /*00b8*/ 	.word	index@(_Z43gemm_kernel_global_blocking_shared_prefetchILi16ELi16ELi16EEvPKfS1_Pfiii)
        /*00bc*/ 	.word	0x00000000


	//----- nvinfo : EIATTR_MIN_STACK_SIZE
	.align		4
.L_31:
        /*00c0*/ 	.byte	0x04, 0x12
        /*00c2*/ 	.short	(.L_33 - .L_32)
	.align		4
.L_32:
        /*00c4*/ 	.word	index@(_Z43gemm_kernel_global_blocking_shared_prefetchILi8ELi8ELi8EEvPKfS1_Pfiii)
        /*00c8*/ 	.word	0x00000000


	//----- nvinfo : EIATTR_MIN_STACK_SIZE
	.align		4
.L_33:
        /*00cc*/ 	.byte	0x04, 0x12
        /*00ce*/ 	.short	(.L_35 - .L_34)
	.align		4
.L_34:
        /*00d0*/ 	.word	index@(_Z17gemm_kernel_basicPKfS0_Pfiii)
        /*00d4*/ 	.word	0x00000000
.L_35:


//--------------------- .nv.compat                --------------------------
	.section	.nv.compat,"",@"SHT_CUDA_COMPAT_INFO"
	.align	4
        /*0000*/ 	.byte	0x02, 0x09, 0x00, 0x00, 0x02, 0x02, 0x01, 0x00, 0x02, 0x05, 0x05, 0x00, 0x03, 0x07, 0x01, 0x01
        /*0010*/ 	.byte	0x02, 0x03, 0x00, 0x00, 0x02, 0x06, 0x01, 0x00, 0x04, 0x0b, 0x08, 0x00, 0x09, 0x00, 0x00, 0x00
        /*0020*/ 	.byte	0x00, 0x00, 0x00, 0x00


//--------------------- .nv.info._Z43gemm_kernel_global_blocking_shared_prefetchILi64ELi64ELi32EEvPKfS1_Pfiii --------------------------
	.section	.nv.info._Z43gemm_kernel_global_blocking_shared_prefetchILi64ELi64ELi32EEvPKfS1_Pfiii,"",@"SHT_CUDA_INFO"
	.sectionflags	@""
	.align	4


	//----- nvinfo : EIATTR_CUDA_API_VERSION
	.align		4
        /*0000*/ 	.byte	0x04, 0x37
        /*0002*/ 	.short	(.L_37 - .L_36)
.L_36:
        /*0004*/ 	.word	0x00000082


	//----- nvinfo : EIATTR_KPARAM_INFO
	.align		4
.L_37:
        /*0008*/ 	.byte	0x04, 0x17
        /*000a*/ 	.short	(.L_39 - .L_38)
.L_38:
        /*000c*/ 	.word	0x00000000
        /*0010*/ 	.short	0x0005
        /*0012*/ 	.short	0x0020
        /*0014*/ 	.byte	0x00, 0xf0, 0x11, 0x00


	//----- nvinfo : EIATTR_KPARAM_INFO
	.align		4
.L_39:
        /*0018*/ 	.byte	0x04, 0x17
        /*001a*/ 	.short	(.L_41 - .L_40)
.L_40:
        /*001c*/ 	.word	0x00000000
        /*0020*/ 	.short	0x0004
        /*0022*/ 	.short	0x001c
        /*0024*/ 	.byte	0x00, 0xf0, 0x11, 0x00


	//----- nvinfo : EIATTR_KPARAM_INFO
	.align		4
.L_41:
        /*0028*/ 	.byte	0x04, 0x17
        /*002a*/ 	.short	(.L_43 - .L_42)
.L_42:
        /*002c*/ 	.word	0x00000000
        /*0030*/ 	.short	0x0003
        /*0032*/ 	.short	0x0018
        /*0034*/ 	.byte	0x00, 0xf0, 0x11, 0x00


	//----- nvinfo : EIATTR_KPARAM_INFO
	.align		4
.L_43:
        /*0038*/ 	.byte	0x04, 0x17
        /*003a*/ 	.short	(.L_45 - .L_44)
.L_44:
        /*003c*/ 	.word	0x00000000
        /*0040*/ 	.short	0x0002
        /*0042*/ 	.short	0x0010
        /*0044*/ 	.byte	0x00, 0xf5, 0x21, 0x00


	//----- nvinfo : EIATTR_KPARAM_INFO
	.align		4
.L_45:
        /*0048*/ 	.byte	0x04, 0x17
        /*004a*/ 	.short	(.L_47 - .L_46)
.L_46:
        /*004c*/ 	.word	0x00000000
        /*0050*/ 	.short	0x0001
        /*0052*/ 	.short	0x0008
        /*0054*/ 	.byte	0x00, 0xf5, 0x21, 0x00


	//----- nvinfo : EIATTR_KPARAM_INFO
	.align		4
.L_47:
        /*0058*/ 	.byte	0x04, 0x17
        /*005a*/ 	.short	(.L_49 - .L_48)
.L_48:
        /*005c*/ 	.word	0x00000000
        /*0060*/ 	.short	0x0000
        /*0062*/ 	.short	0x0000
        /*0064*/ 	.byte	0x00, 0xf5, 0x21, 0x00


	//----- nvinfo : EIATTR_SPARSE_MMA_MASK
	.align		4
.L_49:
        /*0068*/ 	.byte	0x03, 0x50
        /*006a*/ 	.short	0x0000


	//----- nvinfo : EIATTR_MAXREG_COUNT
	.align		4
        /*006c*/ 	.byte	0x03, 0x1b
        /*006e*/ 	.short	0x00ff


	//----- nvinfo : EIATTR_NUM_BARRIERS
	.align		4
        /*0070*/ 	.byte	0x02, 0x4c
        /*0072*/ 	.byte	0x01
	.zero		1


	//----- nvinfo : EIATTR_MERCURY_ISA_VERSION
	.align		4
        /*0074*/ 	.byte	0x03, 0x5f
        /*0076*/ 	.short	0x0101


	//----- nvinfo : EIATTR_VRC_CTA_INIT_COUNT
	.align		4
        /*0078*/ 	.byte	0x02, 0x4a
	.zero		1
	.zero		1


	//----- nvinfo : EIATTR_EXIT_INSTR_OFFSETS
	.align		4
        /*007c*/ 	.byte	0x04, 0x1c
        /*007e*/ 	.short	(.L_51 - .L_50)


	//   ....[0]....
.L_50:
        /*0080*/ 	.word	0x00000b90


	//   ....[1]....
        /*0084*/ 	.word	0x00000be0


	//----- nvinfo : EIATTR_CRS_STACK_SIZE
	.align		4
.L_51:
        /*0088*/ 	.byte	0x04, 0x1e
        /*008a*/ 	.short	(.L_53 - .L_52)
.L_52:
        /*008c*/ 	.word	0x00000000


	//----- nvinfo : EIATTR_CBANK_PARAM_SIZE
	.align		4
.L_53:
        /*0090*/ 	.byte	0x03, 0x19
        /*0092*/ 	.short	0x0024


	//----- nvinfo : EIATTR_PARAM_CBANK
	.align		4
        /*0094*/ 	.byte	0x04, 0x0a
        /*0096*/ 	.short	(.L_55 - .L_54)
	.align		4
.L_54:
        /*0098*/ 	.word	index@(.nv.constant0._Z43gemm_kernel_global_blocking_shared_prefetchILi64ELi64ELi32EEvPKfS1_Pfiii)
        /*009c*/ 	.short	0x0380
        /*009e*/ 	.short	0x0024


	//----- nvinfo : EIATTR_SW_WAR
	.align		4
.L_55:
        /*00a0*/ 	.byte	0x04, 0x36
        /*00a2*/ 	.short	(.L_57 - .L_56)
.L_56:
        /*00a4*/ 	.word	0x00000008
.L_57:


//--------------------- .nv.info._Z43gemm_kernel_global_blocking_shared_prefetchILi32ELi32ELi32EEvPKfS1_Pfiii --------------------------
	.section	.nv.info._Z43gemm_kernel_global_blocking_shared_prefetchILi32ELi32ELi32EEvPKfS1_Pfiii,"",@"SHT_CUDA_INFO"
	.sectionflags	@""
	.align	4


	//----- nvinfo : EIATTR_CUDA_API_VERSION
	.align		4
        /*0000*/ 	.byte	0x04, 0x37
        /*0002*/ 	.short	(.L_59 - .L_58)
.L_58:
        /*0004*/ 	.word	0x00000082


	//----- nvinfo : EIATTR_KPARAM_INFO
	.align		4
.L_59:
        /*0008*/ 	.byte	0x04, 0x17
        /*000a*/ 	.short	(.L_61 - .L_60)
.L_60:
        /*000c*/ 	.word	0x00000000
        /*0010*/ 	.short	0x0005
        /*0012*/ 	.short	0x0020
        /*0014*/ 	.byte	0x00, 0xf0, 0x11, 0x00


	//----- nvinfo : EIATTR_KPARAM_INFO
	.align		4
.L_61:
        /*0018*/ 	.byte	0x04, 0x17
        /*001a*/ 	.short	(.L_63 - .L_62)
.L_62:
        /*001c*/ 	.word	0x00000000
        /*0020*/ 	.short	0x0004
        /*0022*/ 	.short	0x001c
        /*0024*/ 	.byte	0x00, 0xf0, 0x11, 0x00


	//----- nvinfo : EIATTR_KPARAM_INFO
	.align		4
.L_63:
        /*0028*/ 	.byte	0x04, 0x17
        /*002a*/ 	.short	(.L_65 - .L_64)
.L_64:
        /*002c*/ 	.word	0x00000000
        /*0030*/ 	.short	0x0003
        /*0032*/ 	.short	0x0018
        /*0034*/ 	.byte	0x00, 0xf0, 0x11, 0x00


	//----- nvinfo : EIATTR_KPARAM_INFO
	.align		4
.L_65:
        /*0038*/ 	.byte	0x04, 0x17
        /*003a*/ 	.short	(.L_67 - .L_66)
.L_66:
        /*003c*/ 	.word	0x00000000
        /*0040*/ 	.short	0x0002
        /*0042*/ 	.short	0x0010
        /*0044*/ 	.byte	0x00, 0xf5, 0x21, 0x00


	//----- nvinfo : EIATTR_KPARAM_INFO
	.align		4
.L_67:
        /*0048*/ 	.byte	0x04, 0x17
        /*004a*/ 	.short	(.L_69 - .L_68)
.L_68:
        /*004c*/ 	.word	0x00000000
        /*0050*/ 	.short	0x0001
        /*0052*/ 	.short	0x0008
        /*0054*/ 	.byte	0x00, 0xf5, 0x21, 0x00


	//----- nvinfo : EIATTR_KPARAM_INFO
	.align		4
.L_69:
        /*0058*/ 	.byte	0x04, 0x17
        /*005a*/ 	.short	(.L_71 - .L_70)
.L_70:
        /*005c*/ 	.word	0x00000000
        /*0060*/ 	.short	0x0000
        /*0062*/ 	.short	0x0000
        /*0064*/ 	.byte	0x00, 0xf5, 0x21, 0x00


	//----- nvinfo : EIATTR_SPARSE_MMA_MASK
	.align		4
.L_71:
        /*0068*/ 	.byte	0x03, 0x50
        /*006a*/ 	.short	0x0000


	//----- nvinfo : EIATTR_MAXREG_COUNT
	.align		4
        /*006c*/ 	.byte	0x03, 0x1b
        /*006e*/ 	.short	0x00ff


	//----- nvinfo : EIATTR_NUM_BARRIERS
	.align		4
        /*0070*/ 	.byte	0x02, 0x4c
        /*0072*/ 	.byte	0x01
	.zero		1


	//----- nvinfo : EIATTR_MERCURY_ISA_VERSION
	.align		4
        /*0074*/ 	.byte	0x03, 0x5f
        /*0076*/ 	.short	0x0101


	//----- nvinfo : EIATTR_VRC_CTA_INIT_COUNT
	.align		4
        /*0078*/ 	.byte	0x02, 0x4a
	.zero		1
	.zero		1


	//----- nvinfo : EIATTR_EXIT_INSTR_OFFSETS
	.align		4
        /*007c*/ 	.byte	0x04, 0x1c
        /*007e*/ 	.short	(.L_73 - .L_72)


	//   ....[0]....
.L_72:
        /*0080*/ 	.word	0x00000b90


	//   ....[1]....
        /*0084*/ 	.word	0x00000be0


	//----- nvinfo : EIATTR_CRS_STACK_SIZE
	.align		4
.L_73:
        /*0088*/ 	.byte	0x04, 0x1e
        /*008a*/ 	.short	(.L_75 - .L_74)
.L_74:
        /*008c*/ 	.word	0x00000000


	//----- nvinfo : EIATTR_CBANK_PARAM_SIZE
	.align		4
.L_75:
        /*0090*/ 	.byte	0x03, 0x19
        /*0092*/ 	.short	0x0024


	//----- nvinfo : EIATTR_PARAM_CBANK
	.align		4
        /*0094*/ 	.byte	0x04, 0x0a
        /*0096*/ 	.short	(.L_77 - .L_76)
	.align		4
.L_76:
        /*0098*/ 	.word	index@(.nv.constant0._Z43gemm_kernel_global_blocking_shared_prefetchILi32ELi32ELi32EEvPKfS1_Pfiii)
        /*009c*/ 	.short	0x0380
        /*009e*/ 	.short	0x0024


	//----- nvinfo : EIATTR_SW_WAR
	.align		4
.L_77:
        /*00a0*/ 	.byte	0x04, 0x36
        /*00a2*/ 	.short	(.L_79 - .L_78)
.L_78:
        /*00a4*/ 	.word	0x00000008
.L_79:


//--------------------- .nv.info._Z43gemm_kernel_global_blocking_shared_prefetchILi24ELi24ELi24EEvPKfS1_Pfiii --------------------------
	.section	.nv.info._Z43gemm_kernel_global_blocking_shared_prefetchILi24ELi24ELi24EEvPKfS1_Pfiii,"",@"SHT_CUDA_INFO"
	.sectionflags	@""
	.align	4


	//----- nvinfo : EIATTR_CUDA_API_VERSION
	.align		4
        /*0000*/ 	.byte	0x04, 0x37
        /*0002*/ 	.short	(.L_81 - .L_80)
.L_80:
        /*0004*/ 	.word	0x00000082


	//----- nvinfo : EIATTR_KPARAM_INFO
	.align		4
.L_81:
        /*0008*/ 	.byte	0x04, 0x17
        /*000a*/ 	.short	(.L_83 - .L_82)
.L_82:
        /*000c*/ 	.word	0x00000000
        /*0010*/ 	.short	0x0005
        /*0012*/ 	.short	0x0020
        /*0014*/ 	.byte	0x00, 0xf0, 0x11, 0x00


	//----- nvinfo : EIATTR_KPARAM_INFO
	.align		4
.L_83:
        /*0018*/ 	.byte	0x04, 0x17
        /*001a*/ 	.short	(.L_85 - .L_84)
.L_84:
        /*001c*/ 	.word	0x00000000
        /*0020*/ 	.short	0x0004
        /*0022*/ 	.short	0x001c
        /*0024*/ 	.byte	0x00, 0xf0, 0x11, 0x00


	//----- nvinfo : EIATTR_KPARAM_INFO
	.align		4
.L_85:
        /*0028*/ 	.byte	0x04, 0x17
        /*002a*/ 	.short	(.L_87 - .L_86)
.L_86:
        /*002c*/ 	.word	0x00000000
        /*0030*/ 	.short	0x0003
        /*0032*/ 	.short	0x0018
        /*0034*/ 	.byte	0x00, 0xf0, 0x11, 0x00


	//----- nvinfo : EIATTR_KPARAM_INFO
	.align		4
.L_87:
        /*0038*/ 	.byte	0x04, 0x17
        /*003a*/ 	.short	(.L_89 - .L_88)
.L_88:
        /*003c*/ 	.word	0x00000000
        /*0040*/ 	.short	0x0002
        /*0042*/ 	.short	0x0010
        /*0044*/ 	.byte	0x00, 0xf5, 0x21, 0x00


	//----- nvinfo : EIATTR_KPARAM_INFO
	.align		4
.L_89:
        /*0048*/ 	.byte	0x04, 0x17
        /*004a*/ 	.short	(.L_91 - .L_90)
.L_90:
        /*004c*/ 	.word	0x00000000
        /*0050*/ 	.short	0x0001
        /*0052*/ 	.short	0x0008
        /*0054*/ 	.byte	0x00, 0xf5, 0x21, 0x00


	//----- nvinfo : EIATTR_KPARAM_INFO
	.align		4
.L_91:
        /*0058*/ 	.byte	0x04, 0x17
        /*005a*/ 	.short	(.L_93 - .L_92)
.L_92:
        /*005c*/ 	.word	0x00000000
        /*0060*/ 	.short	0x0000
        /*0062*/ 	.short	0x0000
        /*0064*/ 	.byte	0x00, 0xf5, 0x21, 0x00


	//----- nvinfo : EIATTR_SPARSE_MMA_MASK
	.align		4
.L_93:
        /*0068*/ 	.byte	0x03, 0x50
        /*006a*/ 	.short	0x0000


	//----- nvinfo : EIATTR_MAXREG_COUNT
	.align		4
        /*006c*/ 	.byte	0x03, 0x1b
        /*006e*/ 	.short	0x00ff


	//----- nvinfo : EIATTR_NUM_BARRIERS
	.align		4
        /*0070*/ 	.byte	0x02, 0x4c
        /*0072*/ 	.byte	0x01
	.zero		1


	//----- nvinfo : EIATTR_MERCURY_ISA_VERSION
	.align		4
        /*0074*/ 	.byte	0x03, 0x5f
        /*0076*/ 	.short	0x0101


	//----- nvinfo : EIATTR_VRC_CTA_INIT_COUNT
	.align		4
        /*0078*/ 	.byte	0x02, 0x4a
	.zero		1
	.zero		1


	//----- nvinfo : EIATTR_EXIT_INSTR_OFFSETS
	.align		4
        /*007c*/ 	.byte	0x04, 0x1c
        /*007e*/ 	.short	(.L_95 - .L_94)


	//   ....[0]....
.L_94:
        /*0080*/ 	.word	0x00000a70


	//   ....[1]....
        /*0084*/ 	.word	0x00000ac0


	//----- nvinfo : EIATTR_CRS_STACK_SIZE
	.align		4
.L_95:
        /*0088*/ 	.byte	0x04, 0x1e
        /*008a*/ 	.short	(.L_97 - .L_96)
.L_96:
        /*008c*/ 	.word	0x00000000


	//----- nvinfo : EIATTR_CBANK_PARAM_SIZE
	.align		4
.L_97:
        /*0090*/ 	.byte	0x03, 0x19
        /*0092*/ 	.short	0x0024


	//----- nvinfo : EIATTR_PARAM_CBANK
	.align		4
        /*0094*/ 	.byte	0x04, 0x0a
        /*0096*/ 	.short	(.L_99 - .L_98)
	.align		4
.L_98:
        /*0098*/ 	.word	index@(.nv.constant0._Z43gemm_kernel_global_blocking_shared_prefetchILi24ELi24ELi24EEvPKfS1_Pfiii)
        /*009c*/ 	.short	0x0380
        /*009e*/ 	.short	0x0024


	//----- nvinfo : EIATTR_SW_WAR
	.align		4
.L_99:
        /*00a0*/ 	.byte	0x04, 0x36
        /*00a2*/ 	.short	(.L_101 - .L_100)
.L_100:
        /*00a4*/ 	.word	0x00000008
.L_101:


//--------------------- .nv.info._Z43gemm_kernel_global_blocking_shared_prefetchILi16ELi16ELi16EEvPKfS1_Pfiii --------------------------
	.section	.nv.info._Z43gemm_kernel_global_blocking_shared_prefetchILi16ELi16ELi16EEvPKfS1_Pfiii,"",@"SHT_CUDA_INFO"
	.sectionflags	@""
	.align	4


	//----- nvinfo : EIATTR_CUDA_API_VERSION
	.align		4
        /*0000*/ 	.byte	0x04, 0x37
        /*0002*/ 	.short	(.L_103 - .L_102)
.L_102:
        /*0004*/ 	.word	0x00000082


	//----- nvinfo : EIATTR_KPARAM_INFO
	.align		4
.L_103:
        /*0008*/ 	.byte	0x04, 0x17
        /*000a*/ 	.short	(.L_105 - .L_104)
.L_104:
        /*000c*/ 	.word	0x00000000
        /*0010*/ 	.short	0x0005
        /*0012*/ 	.short	0x0020
        /*0014*/ 	.byte	0x00, 0xf0, 0x11, 0x00


	//----- nvinfo : EIATTR_KPARAM_INFO
	.align		4
.L_105:
        /*0018*/ 	.byte	0x04, 0x17
        /*001a*/ 	.short	(.L_107 - .L_106)
.L_106:
        /*001c*/ 	.word	0x00000000
        /*0020*/ 	.short	0x0004
        /*0022*/ 	.short	0x001c
        /*0024*/ 	.byte	0x00, 0xf0, 0x11, 0x00


	//----- nvinfo : EIATTR_KPARAM_INFO
	.align		4
.L_107:
        /*0028*/ 	.byte	0x04, 0x17
        /*002a*/ 	.short	(.L_109 - .L_108)
.L_108:
        /*002c*/ 	.word	0x00000000
        /*0030*/ 	.short	0x0003
        /*0032*/ 	.short	0x0018
        /*0034*/ 	.byte	0x00, 0xf0, 0x11, 0x00


	//----- nvinfo : EIATTR_KPARAM_INFO
	.align		4
.L_109:
        /*0038*/ 	.byte	0x04, 0x17
        /*003a*/ 	.short	(.L_111 - .L_110)
.L_110:
        /*003c*/ 	.word	0x00000000
        /*0040*/ 	.short	0x0002
        /*0042*/ 	.short	0x0010
        /*0044*/ 	.byte	0x00, 0xf5, 0x21, 0x00


	//----- nvinfo : EIATTR_KPARAM_INFO
	.align		4
.L_111:
        /*0048*/ 	.byte	0x04, 0x17
        /*004a*/ 	.short	(.L_113 - .L_112)
.L_112:
        /*004c*/ 	.word	0x00000000
        /*0050*/ 	.short	0x0001
        /*0052*/ 	.short	0x0008
        /*0054*/ 	.byte	0x00, 0xf5, 0x21, 0x00


	//----- nvinfo : EIATTR_KPARAM_INFO
	.align		4
.L_113:
        /*0058*/ 	.byte	0x04, 0x17
        /*005a*/ 	.short	(.L_115 - .L_114)
.L_114:
        /*005c*/ 	.word	0x00000000
        /*0060*/ 	.short	0x0000
        /*0062*/ 	.short	0x0000
        /*0064*/ 	.byte	0x00, 0xf5, 0x21, 0x00


	//----- nvinfo : EIATTR_SPARSE_MMA_MASK
	.align		4
.L_115:
        /*0068*/ 	.byte	0x03, 0x50
        /*006a*/ 	.short	0x0000


	//----- nvinfo : EIATTR_MAXREG_COUNT
	.align		4
        /*006c*/ 	.byte	0x03, 0x1b
        /*006e*/ 	.short	0x00ff


	//----- nvinfo : EIATTR_NUM_BARRIERS
	.align		4
        /*0070*/ 	.byte	0x02, 0x4c
        /*0072*/ 	.byte	0x01
	.zero		1


	//----- nvinfo : EIATTR_MERCURY_ISA_VERSION
	.align		4
        /*0074*/ 	.byte	0x03, 0x5f
        /*0076*/ 	.short	0x0101


	//----- nvinfo : EIATTR_VRC_CTA_INIT_COUNT
	.align		4
        /*0078*/ 	.byte	0x02, 0x4a
	.zero		1
	.zero		1


	//----- nvinfo : EIATTR_EXIT_INSTR_OFFSETS
	.align		4
        /*007c*/ 	.byte	0x04, 0x1c
        /*007e*/ 	.short	(.L_117 - .L_116)


	//   ....[0]....
.L_116:
        /*0080*/ 	.word	0x00000950


	//   ....[1]....
        /*0084*/ 	.word	0x000009a0


	//----- nvinfo : EIATTR_CRS_STACK_SIZE
	.align		4
.L_117:
        /*0088*/ 	.byte	0x04, 0x1e
        /*008a*/ 	.short	(.L_119 - .L_118)
.L_118:
        /*008c*/ 	.word	0x00000000


	//----- nvinfo : EIATTR_CBANK_PARAM_SIZE
	.align		4
.L_119:
        /*0090*/ 	.byte	0x03, 0x19
        /*0092*/ 	.short	0x0024


	//----- nvinfo : EIATTR_PARAM_CBANK
	.align		4
        /*0094*/ 	.byte	0x04, 0x0a
        /*0096*/ 	.short	(.L_121 - .L_120)
	.align		4
.L_120:
        /*0098*/ 	.word	index@(.nv.constant0._Z43gemm_kernel_global_blocking_shared_prefetchILi16ELi16ELi16EEvPKfS1_Pfiii)
        /*009c*/ 	.short	0x0380
        /*009e*/ 	.short	0x0024


	//----- nvinfo : EIATTR_SW_WAR
	.align		4
.L_121:
        /*00a0*/ 	.byte	0x04, 0x36
        /*00a2*/ 	.short	(.L_123 - .L_122)
.L_122:
        /*00a4*/ 	.word	0x00000008
.L_123:


//--------------------- .nv.info._Z43gemm_kernel_global_blocking_shared_prefetchILi8ELi8ELi8EEvPKfS1_Pfiii --------------------------
	.section	.nv.info._Z43gemm_kernel_global_blocking_shared_prefetchILi8ELi8ELi8EEvPKfS1_Pfiii,"",@"SHT_CUDA_INFO"
	.sectionflags	@""
	.align	4


	//----- nvinfo : EIATTR_CUDA_API_VERSION
	.align		4
        /*0000*/ 	.byte	0x04, 0x37
        /*0002*/ 	.short	(.L_125 - .L_124)
.L_124:
        /*0004*/ 	.word	0x00000082


	//----- nvinfo : EIATTR_KPARAM_INFO
	.align		4
.L_125:
        /*0008*/ 	.byte	0x04, 0x17
        /*000a*/ 	.short	(.L_127 - .L_126)
.L_126:
        /*000c*/ 	.word	0x00000000
        /*0010*/ 	.short	0x0005
        /*0012*/ 	.short	0x0020
        /*0014*/ 	.byte	0x00, 0xf0, 0x11, 0x00


	//----- nvinfo : EIATTR_KPARAM_INFO
	.align		4
.L_127:
        /*0018*/ 	.byte	0x04, 0x17
        /*001a*/ 	.short	(.L_129 - .L_128)
.L_128:
        /*001c*/ 	.word	0x00000000
        /*0020*/ 	.short	0x0004
        /*0022*/ 	.short	0x001c
        /*0024*/ 	.byte	0x00, 0xf0, 0x11, 0x00


	//----- nvinfo : EIATTR_KPARAM_INFO
	.align		4
.L_129:
        /*0028*/ 	.byte	0x04, 0x17
        /*002a*/ 	.short	(.L_131 - .L_130)
.L_130:
        /*002c*/ 	.word	0x00000000
        /*0030*/ 	.short	0x0003
        /*0032*/ 	.short	0x0018
        /*0034*/ 	.byte	0x00, 0xf0, 0x11, 0x00


	//----- nvinfo : EIATTR_KPARAM_INFO
	.align		4
.L_131:
        /*0038*/ 	.byte	0x04, 0x17
        /*003a*/ 	.short	(.L_133 - .L_132)
.L_132:
        /*003c*/ 	.word	0x00000000
        /*0040*/ 	.short	0x0002
        /*0042*/ 	.short	0x0010
        /*0044*/ 	.byte	0x00, 0xf5, 0x21, 0x00


	//----- nvinfo : EIATTR_KPARAM_INFO
	.align		4
.L_133:
        /*0048*/ 	.byte	0x04, 0x17
        /*004a*/ 	.short	(.L_135 - .L_134)
.L_134:
        /*004c*/ 	.word	0x00000000
        /*0050*/ 	.short	0x0001
        /*0052*/ 	.short	0x0008
        /*0054*/ 	.byte	0x00, 0xf5, 0x21, 0x00


	//----- nvinfo : EIATTR_KPARAM_INFO
	.align		4
.L_135:
        /*0058*/ 	.byte	0x04, 0x17
        /*005a*/ 	.short	(.L_137 - .L_136)
.L_136:
        /*005c*/ 	.word	0x00000000
        /*0060*/ 	.short	0x0000
        /*0062*/ 	.short	0x0000
        /*0064*/ 	.byte	0x00, 0xf5, 0x21, 0x00


	//----- nvinfo : EIATTR_SPARSE_MMA_MASK
	.align		4
.L_137:
        /*0068*/ 	.byte	0x03, 0x50
        /*006a*/ 	.short	0x0000


	//----- nvinfo : EIATTR_MAXREG_COUNT
	.align		4
        /*006c*/ 	.byte	0x03, 0x1b
        /*006e*/ 	.short	0x00ff


	//----- nvinfo : EIATTR_NUM_BARRIERS
	.align		4
        /*0070*/ 	.byte	0x02, 0x4c
        /*0072*/ 	.byte	0x01
	.zero		1


	//----- nvinfo : EIATTR_MERCURY_ISA_VERSION
	.align		4
        /*0074*/ 	.byte	0x03, 0x5f
        /*0076*/ 	.short	0x0101


	//----- nvinfo : EIATTR_VRC_CTA_INIT_COUNT
	.align		4
        /*0078*/ 	.byte	0x02, 0x4a
	.zero		1
	.zero		1


	//----- nvinfo : EIATTR_EXIT_INSTR_OFFSETS
	.align		4
        /*007c*/ 	.byte	0x04, 0x1c
        /*007e*/ 	.short	(.L_139 - .L_138)


	//   ....[0]....
.L_138:
        /*0080*/ 	.word	0x00000d70


	//   ....[1]....
        /*0084*/ 	.word	0x00000dc0


	//----- nvinfo : EIATTR_CRS_STACK_SIZE
	.align		4
.L_139:
        /*0088*/ 	.byte	0x04, 0x1e
        /*008a*/ 	.short	(.L_141 - .L_140)
.L_140:
        /*008c*/ 	.word	0x00000000


	//----- nvinfo : EIATTR_CBANK_PARAM_SIZE
	.align		4
.L_141:
        /*0090*/ 	.byte	0x03, 0x19
        /*0092*/ 	.short	0x0024


	//----- nvinfo : EIATTR_PARAM_CBANK
	.align		4
        /*0094*/ 	.byte	0x04, 0x0a
        /*0096*/ 	.short	(.L_143 - .L_142)
	.align		4
.L_142:
        /*0098*/ 	.word	index@(.nv.constant0._Z43gemm_kernel_global_blocking_shared_prefetchILi8ELi8ELi8EEvPKfS1_Pfiii)
        /*009c*/ 	.short	0x0380
        /*009e*/ 	.short	0x0024


	//----- nvinfo : EIATTR_SW_WAR
	.align		4
.L_143:
        /*00a0*/ 	.byte	0x04, 0x36
        /*00a2*/ 	.short	(.L_145 - .L_144)
.L_144:
        /*00a4*/ 	.word	0x00000008
.L_145:


//--------------------- .nv.info._Z17gemm_kernel_basicPKfS0_Pfiii --------------------------
	.section	.nv.info._Z17gemm_kernel_basicPKfS0_Pfiii,"",@"SHT_CUDA_INFO"
	.sectionflags	@""
	.align	4


	//----- nvinfo : EIATTR_CUDA_API_VERSION
	.align		4
        /*0000*/ 	.byte	0x04, 0x37
        /*0002*/ 	.short	(.L_147 - .L_146)
.L_146:
        /*0004*/ 	.word	0x00000082


	//----- nvinfo : EIATTR_KPARAM_INFO
	.align		4
.L_147:
        /*0008*/ 	.byte	0x04, 0x17
        /*000a*/ 	.short	(.L_149 - .L_148)
.L_148:
        /*000c*/ 	.word	0x00000000
        /*0010*/ 	.short	0x0005
        /*0012*/ 	.short	0x0020
        /*0014*/ 	.byte	0x00, 0xf0, 0x11, 0x00


	//----- nvinfo : EIATTR_KPARAM_INFO
	.align		4
.L_149:
        /*0018*/ 	.byte	0x04, 0x17
        /*001a*/ 	.short	(.L_151 - .L_150)
.L_150:
        /*001c*/ 	.word	0x00000000
        /*0020*/ 	.short	0x0004
        /*0022*/ 	.short	0x001c
        /*0024*/ 	.byte	0x00, 0xf0, 0x11, 0x00


	//----- nvinfo : EIATTR_KPARAM_INFO
	.align		4
.L_151:
        /*0028*/ 	.byte	0x04, 0x17
        /*002a*/ 	.short	(.L_153 - .L_152)
.L_152:
        /*002c*/ 	.word	0x00000000
        /*0030*/ 	.short	0x0003
        /*0032*/ 	.short	0x0018
        /*0034*/ 	.byte	0x00, 0xf0, 0x11, 0x00


	//----- nvinfo : EIATTR_KPARAM_INFO
	.align		4
.L_153:
        /*0038*/ 	.byte	0x04, 0x17
        /*003a*/ 	.short	(.L_155 - .L_154)
.L_154:
        /*003c*/ 	.word	0x00000000
        /*0040*/ 	.short	0x0002
        /*0042*/ 	.short	0x0010
        /*0044*/ 	.byte	0x00, 0xf5, 0x21, 0x00


	//----- nvinfo : EIATTR_KPARAM_INFO
	.align		4
.L_155:
        /*0048*/ 	.byte	0x04, 0x17
        /*004a*/ 	.short	(.L_157 - .L_156)
.L_156:
        /*004c*/ 	.word	0x00000000
        /*0050*/ 	.short	0x0001
        /*0052*/ 	.short	0x0008
        /*0054*/ 	.byte	0x00, 0xf5, 0x21, 0x00


	//----- nvinfo : EIATTR_KPARAM_INFO
	.align		4
.L_157:
        /*0058*/ 	.byte	0x04, 0x17
        /*005a*/ 	.short	(.L_159 - .L_158)
.L_158:
        /*005c*/ 	.word	0x00000000
        /*0060*/ 	.short	0x0000
        /*0062*/ 	.short	0x0000
        /*0064*/ 	.byte	0x00, 0xf5, 0x21, 0x00


	//----- nvinfo : EIATTR_SPARSE_MMA_MASK
	.align		4
.L_159:
        /*0068*/ 	.byte	0x03, 0x50
        /*006a*/ 	.short	0x0000


	//----- nvinfo : EIATTR_MAXREG_COUNT
	.align		4
        /*006c*/ 	.byte	0x03, 0x1b
        /*006e*/ 	.short	0x00ff


	//----- nvinfo : EIATTR_MERCURY_ISA_VERSION
	.align		4
        /*0070*/ 	.byte	0x03, 0x5f
        /*0072*/ 	.short	0x0101


	//----- nvinfo : EIATTR_VRC_CTA_INIT_COUNT
	.align		4
        /*0074*/ 	.byte	0x02, 0x4a
	.zero		1
	.zero		1


	//----- nvinfo : EIATTR_EXIT_INSTR_OFFSETS
	.align		4
        /*0078*/ 	.byte	0x04, 0x1c
        /*007a*/ 	.short	(.L_161 - .L_160)


	//   ....[0]....
.L_160:
        /*007c*/ 	.word	0x000000c0


	//   ....[1]....
        /*0080*/ 	.word	0x000008e0


	//----- nvinfo : EIATTR_CBANK_PARAM_SIZE
	.align		4
.L_161:
        /*0084*/ 	.byte	0x03, 0x19
        /*0086*/ 	.short	0x0024


	//----- nvinfo : EIATTR_PARAM_CBANK
	.align		4
        /*0088*/ 	.byte	0x04, 0x0a
        /*008a*/ 	.short	(.L_163 - .L_162)
	.align		4
.L_162:
        /*008c*/ 	.word	index@(.nv.constant0._Z17gemm_kernel_basicPKfS0_Pfiii)
        /*0090*/ 	.short	0x0380
        /*0092*/ 	.short	0x0024


	//----- nvinfo : EIATTR_SW_WAR
	.align		4
.L_163:
        /*0094*/ 	.byte	0x04, 0x36
        /*0096*/ 	.short	(.L_165 - .L_164)
.L_164:
        /*0098*/ 	.word	0x00000008
.L_165:


//--------------------- .nv.callgraph             --------------------------
	.section	.nv.callgraph,"",@"SHT_CUDA_CALLGRAPH"
	.align	4
	.sectionentsize	8
	.align		4
        /*0000*/ 	.word	0x00000000
	.align		4
        /*0004*/ 	.word	0xffffffff
	.align		4
        /*0008*/ 	.word	0x00000000
	.align		4
        /*000c*/ 	.word	0xfffffffe
	.align		4
        /*0010*/ 	.word	0x00000000
	.align		4
        /*0014*/ 	.word	0xfffffffd
	.align		4
        /*0018*/ 	.word	0x00000000
	.align		4
        /*001c*/ 	.word	0xfffffffc


//--------------------- .text._Z43gemm_kernel_global_blocking_shared_prefetchILi64ELi64ELi32EEvPKfS1_Pfiii --------------------------
	.section	.text._Z43gemm_kernel_global_blocking_shared_prefetchILi64ELi64ELi32EEvPKfS1_Pfiii,"ax",@progbits
	.align	128
        .global         _Z43gemm_kernel_global_blocking_shared_prefetchILi64ELi64ELi32EEvPKfS1_Pfiii
        .type           _Z43gemm_kernel_global_blocking_shared_prefetchILi64ELi64ELi32EEvPKfS1_Pfiii,@function
        .size           _Z43gemm_kernel_global_blocking_shared_prefetchILi64ELi64ELi32EEvPKfS1_Pfiii,(.L_x_50 - _Z43gemm_kernel_global_blocking_shared_prefetchILi64ELi64ELi32EEvPKfS1_Pfiii)
        .other          _Z43gemm_kernel_global_blocking_shared_prefetchILi64ELi64ELi32EEvPKfS1_Pfiii,@"STO_CUDA_ENTRY STV_DEFAULT"
_Z43gemm_kernel_global_blocking_shared_prefetchILi64ELi64ELi32EEvPKfS1_Pfiii:
.text._Z43gemm_kernel_global_blocking_shared_prefetchILi64ELi64ELi32EEvPKfS1_Pfiii:
[----:B------:R-:W-:Y:S01]  /*0000*/  LDC R1, c[0x0][0x37c] ;  /* 0x0000df00ff017b82 */ /* 0x000fe20000000800 */
[----:B------:R-:W0:Y:S01]  /*0010*/  S2R R0, SR_TID.Y ;  /* 0x0000000000007919 */ /* 0x000e220000002200 */
[----:B------:R-:W1:Y:S01]  /*0020*/  LDCU UR4, c[0x0][0x39c] ;  /* 0x00007380ff0477ac */ /* 0x000e620008000800 */
[----:B------:R-:W0:Y:S01]  /*0030*/  S2R R3, SR_CTAID.Y ;  /* 0x0000000000037919 */ /* 0x000e220000002600 */
[----:B------:R-:W2:Y:S01]  /*0040*/  LDCU UR7, c[0x0][0x398] ;  /* 0x00007300ff0777ac */ /* 0x000ea20008000800 */
[----:B------:R-:W3:Y:S01]  /*0050*/  S2R R19, SR_TID.X ;  /* 0x0000000000137919 */ /* 0x000ee20000002100 */
[----:B------:R-:W4:Y:S01]  /*0060*/  LDCU UR10, c[0x0][0x3a0] ;  /* 0x00007400ff0a77ac */ /* 0x000f220008000800 */
[----:B------:R-:W3:Y:S01]  /*0070*/  S2R R10, SR_CTAID.X ;  /* 0x00000000000a7919 */ /* 0x000ee20000002500 */
[----:B------:R-:W5:Y:S01]  /*0080*/  LDCU.64 UR8, c[0x0][0x358] ;  /* 0x00006b00ff0877ac */ /* 0x000f620008000a00 */
[----:B-1----:R-:W-:Y:S02]  /*0090*/  MOV R8, UR4 ;  /* 0x0000000400087c02 */ /* 0x002fe40008000f00 */
[----:B0-----:R-:W-:-:S04]  /*00a0*/  LEA R22, R3, R0, 0x6 ;  /* 0x0000000003167211 */ /* 0x001fc800078e30ff */
[----:B--2---:R-:W-:Y:S02]  /*00b0*/  ISETP.GE.AND P0, PT, R22, UR7, PT ;  /* 0x0000000716007c0c */ /* 0x004fe4000bf06270 */
[----:B---3--:R-:W-:Y:S02]  /*00c0*/  LEA R23, R10, R19, 0x6 ;  /* 0x000000130a177211 */ /* 0x008fe400078e30ff */
[----:B------:R-:W-:Y:S02]  /*00d0*/  ISETP.LT.U32.AND P0, PT, R19, 0x20, !P0 ;  /* 0x000000201300780c */ /* 0x000fe40004701070 */
[----:B------:R-:W-:Y:S02]  /*00e0*/  ISETP.GE.AND P1, PT, R23, R8, PT ;  /* 0x000000081700720c */ /* 0x000fe40003f26270 */
[----:B----4-:R-:W-:Y:S02]  /*00f0*/  ISETP.GE.OR P2, PT, R19, UR10, !P0 ;  /* 0x0000000a13007c0c */ /* 0x010fe4000c746670 */
[----:B------:R-:W-:-:S04]  /*0100*/  ISETP.GE.OR P1, PT, R0, UR10, P1 ;  /* 0x0000000a00007c0c */ /* 0x000fc80008f26670 */
[----:B------:R-:W-:-:S07]  /*0110*/  ISETP.GT.U32.OR P1, PT, R0, 0x1f, P1 ;  /* 0x0000001f0000780c */ /* 0x000fce0000f24470 */
[----:B------:R-:W0:Y:S01]  /*0120*/  @!P2 LDC.64 R4, c[0x0][0x380] ;  /* 0x0000e000ff04ab82 */ /* 0x000e220000000a00 */
[----:B------:R-:W-:-:S05]  /*0130*/  @!P2 IMAD R3, R22, UR10, R19 ;  /* 0x0000000a1603ac24 */ /* 0x000fca000f8e0213 */
[----:B------:R-:W-:Y:S02]  /*0140*/  @!P1 IMAD R9, R0, R8, R23 ;  /* 0x0000000800099224 */ /* 0x000fe400078e0217 */
[----:B------:R-:W1:Y:S01]  /*0150*/  @!P1 LDC.64 R6, c[0x0][0x388] ;  /* 0x0000e200ff069b82 */ /* 0x000e620000000a00 */
[----:B0-----:R-:W-:-:S06]  /*0160*/  @!P2 IMAD.WIDE.U32 R4, R3, 0x4, R4 ;  /* 0x000000040304a825 */ /* 0x001fcc00078e0004 */
[----:B-----5:R-:W2:Y:S01]  /*0170*/  @!P2 LDG.E.CONSTANT R5, desc[UR8][R4.64] ;  /* 0x000000080405a981 */ /* 0x020ea2000c1e9900 */
[----:B-1----:R-:W-:-:S06]  /*0180*/  @!P1 IMAD.WIDE R6, R9, 0x4, R6 ;  /* 0x0000000409069825 */ /* 0x002fcc00078e0206 */
[----:B------:R-:W3:Y:S01]  /*0190*/  @!P1 LDG.E.CONSTANT R7, desc[UR8][R6.64] ;  /* 0x0000000806079981 */ /* 0x000ee2000c1e9900 */
[----:B------:R-:W0:Y:S01]  /*01a0*/  S2UR UR6, SR_CgaCtaId ;  /* 0x00000000000679c3 */ /* 0x000e220000008800 */
[----:B------:R-:W-:Y:S02]  /*01b0*/  UMOV UR4, 0x400 ;  /* 0x0000040000047882 */ /* 0x000fe40000000000 */
[----:B------:R-:W-:Y:S02]  /*01c0*/  UIADD3 UR5, UPT, UPT, UR4, 0x4000, URZ ;  /* 0x0000400004057890 */ /* 0x000fe4000fffe0ff */
[----:B0-----:R-:W-:Y:S02]  /*01d0*/  ULEA UR4, UR6, UR4, 0x18 ;  /* 0x0000000406047291 */ /* 0x001fe4000f8ec0ff */
[----:B------:R-:W-:-:S04]  /*01e0*/  ULEA UR5, UR6, UR5, 0x18 ;  /* 0x0000000506057291 */ /* 0x000fc8000f8ec0ff */
[C---:B------:R-:W-:Y:S02]  /*01f0*/  LEA R21, R0.reuse, UR4, 0x7 ;  /* 0x0000000400157c11 */ /* 0x040fe4000f8e38ff */
[----:B------:R-:W-:Y:S02]  /*0200*/  LEA R20, R0, UR5, 0x8 ;  /* 0x0000000500147c11 */ /* 0x000fe4000f8e40ff */
[C---:B------:R-:W-:Y:S02]  /*0210*/  LEA R2, R19.reuse, R21, 0x2 ;  /* 0x0000001513027211 */ /* 0x040fe400078e10ff */
[----:B------:R-:W-:Y:S01]  /*0220*/  LEA R20, R19, R20, 0x2 ;  /* 0x0000001413147211 */ /* 0x000fe200078e10ff */
[----:B------:R-:W-:Y:S02]  /*0230*/  UISETP.GE.AND UP0, UPT, UR10, 0x1, UPT ;  /* 0x000000010a00788c */ /* 0x000fe4000bf06270 */
[----:B------:R-:W-:Y:S01]  /*0240*/  UIADD3 UR4, UPT, UPT, UR10, 0x1f, URZ ;  /* 0x0000001f0a047890 */ /* 0x000fe2000fffe0ff */
[----:B------:R-:W-:-:S03]  /*0250*/  HFMA2 R11, -RZ, RZ, 0, 0 ;  /* 0x00000000ff0b7431 */ /* 0x000fc600000001ff */
[----:B------:R-:W-:-:S04]  /*0260*/  USHF.R.S32.HI UR6, URZ, 0x1f, UR4 ;  /* 0x0000001fff067899 */ /* 0x000fc80008011404 */
[----:B------:R-:W-:Y:S01]  /*0270*/  ULEA.HI UR6, UR6, UR4, URZ, 0x5 ;  /* 0x0000000406067291 */ /* 0x000fe2000f8f28ff */
[----:B--2---:R0:W-:Y:S04]  /*0280*/  @!P2 STS [R2+0x2000], R5 ;  /* 0x002000050200a388 */ /* 0x0041e80000000800 */
[----:B------:R0:W-:Y:S04]  /*0290*/  @P2 STS [R2+0x2000], RZ ;  /* 0x002000ff02002388 */ /* 0x0001e80000000800 */
[----:B---3--:R0:W-:Y:S04]  /*02a0*/  @!P1 STS [R20+0x2000], R7 ;  /* 0x0020000714009388 */ /* 0x0081e80000000800 */
[----:B------:R0:W-:Y:S01]  /*02b0*/  @P1 STS [R20+0x2000], RZ ;  /* 0x002000ff14001388 */ /* 0x0001e20000000800 */
[----:B------:R-:W-:Y:S06]  /*02c0*/  BAR.SYNC.DEFER_BLOCKING 0x0 ;  /* 0x0000000000007b1d */ /* 0x000fec0000010000 */
[----:B------:R-:W-:Y:S05]  /*02d0*/  BRA.U !UP0, `(.L_x_0) ;  /* 0x0000000908207547 */ /* 0x000fea000b800000 */
[----:B------:R-:W1:Y:S01]  /*02e0*/  LDC R4, c[0x0][0x39c] ;  /* 0x0000e700ff047b82 */ /* 0x000e620000000800 */
[----:B------:R-:W-:Y:S01]  /*02f0*/  USHF.R.S32.HI UR6, URZ, 0x5, UR6 ;  /* 0x00000005ff067899 */ /* 0x000fe20008011406 */
[----:B------:R-:W-:Y:S01]  /*0300*/  IADD3 R3, PT, PT, R0, 0x20, RZ ;  /* 0x0000002000037810 */ /* 0x000fe20007ffe0ff */
[C-C-:B------:R-:W-:Y:S01]  /*0310*/  IMAD R16, R22.reuse, UR10, R19.reuse ;  /* 0x0000000a16107c24 */ /* 0x140fe2000f8e0213 */
[-C--:B------:R-:W-:Y:S01]  /*0320*/  ISETP.GE.AND P1, PT, R23, R8.reuse, PT ;  /* 0x000000081700720c */ /* 0x080fe20003f26270 */
[----:B------:R-:W-:Y:S01]  /*0330*/  UISETP.LT.AND UP0, UPT, UR6, 0x1, UPT ;  /* 0x000000010600788c */ /* 0x000fe2000bf01270 */
[----:B------:R-:W-:Y:S01]  /*0340*/  MOV R11, RZ ;  /* 0x000000ff000b7202 */ /* 0x000fe20000000f00 */
[----:B------:R-:W-:Y:S01]  /*0350*/  IMAD R3, R3, R8, R19 ;  /* 0x0000000803037224 */ /* 0x000fe200078e0213 */
[----:B------:R-:W-:Y:S01]  /*0360*/  ISETP.LT.AND P1, PT, R22, UR7, !P1 ;  /* 0x0000000716007c0c */ /* 0x000fe2000cf21270 */
[----:B------:R-:W-:Y:S01]  /*0370*/  USEL UR4, UR6, 0x1, !UP0 ;  /* 0x0000000106047887 */ /* 0x000fe2000c000000 */
[----:B------:R-:W-:Y:S01]  /*0380*/  MOV R6, R0 ;  /* 0x0000000000067202 */ /* 0x000fe20000000f00 */
[----:B------:R-:W2:Y:S01]  /*0390*/  LDCU UR12, c[0x0][0x39c] ;  /* 0x00007380ff0c77ac */ /* 0x000ea20008000800 */
[----:B------:R-:W-:-:S02]  /*03a0*/  LEA R17, R10, R3, 0x6 ;  /* 0x000000030a117211 */ /* 0x000fc400078e30ff */
[----:B------:R-:W-:Y:S01]  /*03b0*/  MOV R10, 0x1 ;  /* 0x00000001000a7802 */ /* 0x000fe20000000f00 */
[----:B------:R-:W3:Y:S01]  /*03c0*/  LDCU UR11, c[0x0][0x3a0] ;  /* 0x00007400ff0b77ac */ /* 0x000ee20008000800 */
[----:B0-----:R-:W-:Y:S02]  /*03d0*/  MOV R7, RZ ;  /* 0x000000ff00077202 */ /* 0x001fe40000000f00 */
[----:B------:R-:W-:Y:S01]  /*03e0*/  LEA R18, R19, UR5, 0x2 ;  /* 0x0000000513127c11 */ /* 0x000fe2000f8e10ff */
[----:B------:R-:W-:-:S03]  /*03f0*/  UIADD3 UR5, UPT, UPT, -UR4, URZ, URZ ;  /* 0x000000ff04057290 */ /* 0x000fc6000fffe1ff */
[----:B------:R-:W-:-:S09]  /*0400*/  UMOV UR4, URZ ;  /* 0x000000ff00047c82 */ /* 0x000fd20008000000 */
.L_x_6:
[----:B------:R-:W-:Y:S01]  /*0410*/  UIADD3 UR4, UPT, UPT, UR4, 0x1, URZ ;  /* 0x0000000104047890 */ /* 0x000fe2000fffe0ff */
[----:B------:R-:W-:-:S03]  /*0420*/  MOV R3, R10 ;  /* 0x0000000a00037202 */ /* 0x000fc60000000f00 */
[----:B------:R-:W-:-:S09]  /*0430*/  UISETP.GE.AND UP0, UPT, UR4, UR6, UPT ;  /* 0x000000060400728c */ /* 0x000fd2000bf06270 */
[----:B------:R-:W-:Y:S05]  /*0440*/  BRA.U UP0, `(.L_x_1) ;  /* 0x0000000100607547 */ /* 0x000fea000b800000 */
[----:B------:R-:W-:-:S04]  /*0450*/  IADD3 R5, PT, PT, R19, 0x20, RZ ;  /* 0x0000002013057810 */ /* 0x000fc80007ffe0ff */
[----:B---3--:R-:W-:-:S13]  /*0460*/  ISETP.GE.OR P2, PT, R5, UR11, !P0 ;  /* 0x0000000b05007c0c */ /* 0x008fda000c746670 */
[----:B------:R-:W0:Y:S01]  /*0470*/  @!P2 LDC.64 R8, c[0x0][0x380] ;  /* 0x0000e000ff08ab82 */ /* 0x000e220000000a00 */
[----:B------:R-:W-:-:S05]  /*0480*/  @!P2 IADD3 R5, PT, PT, R16, 0x20, RZ ;  /* 0x000000201005a810 */ /* 0x000fca0007ffe0ff */
[----:B0-----:R-:W-:-:S06]  /*0490*/  @!P2 IMAD.WIDE.U32 R8, R5, 0x4, R8 ;  /* 0x000000040508a825 */ /* 0x001fcc00078e0008 */
[----:B------:R-:W3:Y:S01]  /*04a0*/  @!P2 LDG.E.CONSTANT R8, desc[UR8][R8.64] ;  /* 0x000000080808a981 */ /* 0x000ee2000c1e9900 */
[----:B------:R-:W-:Y:S01]  /*04b0*/  LEA R5, R7, R2, 0xd ;  /* 0x0000000207057211 */ /* 0x000fe200078e68ff */
[----:B------:R-:W-:Y:S01]  /*04c0*/  BSSY.RECONVERGENT B0, `(.L_x_1) ;  /* 0x0000010000007945 */ /* 0x000fe20003800200 */
[----:B------:R-:W-:-:S03]  /*04d0*/  IADD3 R12, PT, PT, R6, 0x20, RZ ;  /* 0x00000020060c7810 */ /* 0x000fc60007ffe0ff */
[----:B---3--:R0:W-:Y:S04]  /*04e0*/  @!P2 STS [R5], R8 ;  /* 0x000000080500a388 */ /* 0x0081e80000000800 */
[----:B------:R0:W-:Y:S01]  /*04f0*/  @P2 STS [R5], RZ ;  /* 0x000000ff05002388 */ /* 0x0001e20000000800 */
[----:B--2---:R-:W-:-:S04]  /*0500*/  ISETP.GE.AND P2, PT, R23, UR12, PT ;  /* 0x0000000c17007c0c */ /* 0x004fc8000bf46270 */
[----:B------:R-:W-:-:S04]  /*0510*/  ISETP.GE.OR P2, PT, R12, UR11, P2 ;  /* 0x0000000b0c007c0c */ /* 0x000fc80009746670 */
[----:B------:R-:W-:-:S13]  /*0520*/  ISETP.GT.U32.OR P2, PT, R0, 0x1f, P2 ;  /* 0x0000001f0000780c */ /* 0x000fda0001744470 */
[----:B0-----:R-:W-:Y:S05]  /*0530*/  @P2 BRA `(.L_x_2) ;  /* 0x0000000000182947 */ /* 0x001fea0003800000 */
[----:B------:R-:W0:Y:S02]  /*0540*/  LDC.64 R8, c[0x0][0x388] ;  /* 0x0000e200ff087b82 */ /* 0x000e240000000a00 */
[----:B0-----:R-:W-:-:S06]  /*0550*/  IMAD.WIDE R8, R17, 0x4, R8 ;  /* 0x0000000411087825 */ /* 0x001fcc00078e0208 */
[----:B------:R-:W2:Y:S01]  /*0560*/  LDG.E.CONSTANT R8, desc[UR8][R8.64] ;  /* 0x0000000808087981 */ /* 0x000ea2000c1e9900 */
[----:B------:R-:W-:-:S05]  /*0570*/  LEA R5, R7, R20, 0xd ;  /* 0x0000001407057211 */ /* 0x000fca00078e68ff */
[----:B--2---:R0:W-:Y:S01]  /*0580*/  STS [R5], R8 ;  /* 0x0000000805007388 */ /* 0x0041e20000000800 */
[----:B------:R-:W-:Y:S05]  /*0590*/  BRA `(.L_x_3) ;  /* 0x0000000000087947 */ /* 0x000fea0003800000 */
.L_x_2:
[----:B------:R-:W-:-:S05]  /*05a0*/  LEA R5, R7, R20, 0xd ;  /* 0x0000001407057211 */ /* 0x000fca00078e68ff */
[----:B------:R2:W-:Y:S02]  /*05b0*/  STS [R5], RZ ;  /* 0x000000ff05007388 */ /* 0x0005e40000000800 */
.L_x_3:
[----:B------:R-:W-:Y:S05]  /*05c0*/  BSYNC.RECONVERGENT B0 ;  /* 0x0000000000007941 */ /* 0x000fea0003800200 */
.L_x_1:
[----:B------:R-:W-:Y:S06]  /*05d0*/  BAR.SYNC.DEFER_BLOCKING 0x0 ;  /* 0x0000000000007b1d */ /* 0x000fec0000010000 */
[----:B------:R-:W-:Y:S04]  /*05e0*/  BSSY.RECONVERGENT B0, `(.L_x_4) ;  /* 0x000004c000007945 */ /* 0x000fe80003800200 */
[----:B------:R-:W-:Y:S05]  /*05f0*/  @!P1 BRA `(.L_x_5) ;  /* 0x0000000400289947 */ /* 0x000fea0003800000 */
[C---:B0-2---:R-:W-:Y:S02]  /*0600*/  LEA R5, R10.reuse, R18, 0xd ;  /* 0x000000120a057211 */ /* 0x045fe400078e68ff */
[----:B------:R-:W-:-:S03]  /*0610*/  LEA R24, R10, R21, 0xd ;  /* 0x000000150a187211 */ /* 0x000fc600078e68ff */
[----:B------:R-:W-:Y:S04]  /*0620*/  LDS R8, [R5] ;  /* 0x0000000005087984 */ /* 0x000fe80000000800 */
[----:B------:R-:W0:Y:S04]  /*0630*/  LDS.128 R12, [R24] ;  /* 0x00000000180c7984 */ /* 0x000e280000000c00 */
[----:B------:R-:W2:Y:S04]  /*0640*/  LDS R9, [R5+0x100] ;  /* 0x0001000005097984 */ /* 0x000ea80000000800 */
[----:B------:R-:W4:Y:S04]  /*0650*/  LDS R10, [R5+0x200] ;  /* 0x00020000050a7984 */ /* 0x000f280000000800 */
[----:B------:R-:W5:Y:S04]  /*0660*/  LDS R27, [R5+0x300] ;  /* 0x00030000051b7984 */ /* 0x000f680000000800 */
[----:B------:R-:W-:Y:S04]  /*0670*/  LDS R29, [R5+0x500] ;  /* 0x00050000051d7984 */ /* 0x000fe80000000800 */
[----:B------:R-:W-:Y:S01]  /*0680*/  LDS R25, [R5+0x600] ;  /* 0x0006000005197984 */ /* 0x000fe20000000800 */
[----:B0-----:R-:W-:-:S04]  /*0690*/  FFMA R8, R12, R8, R11 ;  /* 0x000000080c087223 */ /* 0x001fc8000000000b */
[----:B--2---:R-:W-:Y:S02]  /*06a0*/  FFMA R9, R9, R13, R8 ;  /* 0x0000000d09097223 */ /* 0x004fe40000000008 */
[----:B------:R-:W-:Y:S02]  /*06b0*/  LDS R13, [R5+0x400] ;  /* 0x00040000050d7984 */ /* 0x000fe40000000800 */
[----:B----4-:R-:W-:Y:S02]  /*06c0*/  FFMA R14, R10, R14, R9 ;  /* 0x0000000e0a0e7223 */ /* 0x010fe40000000009 */
[----:B------:R-:W0:Y:S02]  /*06d0*/  LDS.128 R8, [R24+0x10] ;  /* 0x0000100018087984 */ /* 0x000e240000000c00 */
[----:B-----5:R-:W-:Y:S02]  /*06e0*/  FFMA R15, R27, R15, R14 ;  /* 0x0000000f1b0f7223 */ /* 0x020fe4000000000e */
[----:B------:R-:W2:Y:S02]  /*06f0*/  LDS R27, [R5+0x700] ;  /* 0x00070000051b7984 */ /* 0x000ea40000000800 */
[----:B0-----:R-:W-:-:S02]  /*0700*/  FFMA R8, R8, R13, R15 ;  /* 0x0000000d08087223 */ /* 0x001fc4000000000f */
[----:B------:R-:W-:Y:S02]  /*0710*/  LDS.128 R12, [R24+0x20] ;  /* 0x00002000180c7984 */ /* 0x000fe40000000c00 */
[----:B------:R-:W-:Y:S02]  /*0720*/  FFMA R8, R29, R9, R8 ;  /* 0x000000091d087223 */ /* 0x000fe40000000008 */
[----:B------:R-:W0:Y:S02]  /*0730*/  LDS R9, [R5+0x800] ;  /* 0x0008000005097984 */ /* 0x000e240000000800 */
[----:B------:R-:W-:Y:S02]  /*0740*/  FFMA R8, R25, R10, R8 ;  /* 0x0000000a19087223 */ /* 0x000fe40000000008 */
[----:B------:R-:W4:Y:S02]  /*0750*/  LDS R29, [R5+0x900] ;  /* 0x00090000051d7984 */ /* 0x000f240000000800 */
[----:B--2---:R-:W-:-:S02]  /*0760*/  FFMA R11, R27, R11, R8 ;  /* 0x0000000b1b0b7223 */ /* 0x004fc40000000008 */
[----:B------:R-:W2:Y:S04]  /*0770*/  LDS R25, [R5+0xa00] ;  /* 0x000a000005197984 */ /* 0x000ea80000000800 */
[----:B------:R-:W5:Y:S01]  /*0780*/  LDS R27, [R5+0xb00] ;  /* 0x000b0000051b7984 */ /* 0x000f620000000800 */
[----:B0-----:R-:W-:-:S03]  /*0790*/  FFMA R12, R12, R9, R11 ;  /* 0x000000090c0c7223 */ /* 0x001fc6000000000b */
[----:B------:R-:W-:Y:S01]  /*07a0*/  LDS.128 R8, [R24+0x30] ;  /* 0x0000300018087984 */ /* 0x000fe20000000c00 */
[----:B----4-:R-:W-:-:S03]  /*07b0*/  FFMA R12, R29, R13, R12 ;  /* 0x0000000d1d0c7223 */ /* 0x010fc6000000000c */
[----:B------:R-:W0:Y:S01]  /*07c0*/  LDS R13, [R5+0xc00] ;  /* 0x000c0000050d7984 */ /* 0x000e220000000800 */
[----:B--2---:R-:W-:-:S03]  /*07d0*/  FFMA R12, R25, R14, R12 ;  /* 0x0000000e190c7223 */ /* 0x004fc6000000000c */
[----:B------:R-:W2:Y:S01]  /*07e0*/  LDS R29, [R5+0xd00] ;  /* 0x000d0000051d7984 */ /* 0x000ea20000000800 */
[----:B-----5:R-:W-:-:S03]  /*07f0*/  FFMA R15, R27, R15, R12 ;  /* 0x0000000f1b0f7223 */ /* 0x020fc6000000000c */
[----:B------:R-:W4:Y:S04]  /*0800*/  LDS R25, [R5+0xe00] ;  /* 0x000e000005197984 */ /* 0x000f280000000800 */
[----:B------:R-:W5:Y:S01]  /*0810*/  LDS R27, [R5+0xf00] ;  /* 0x000f0000051b7984 */ /* 0x000f620000000800 */
[----:B0-----:R-:W-:-:S03]  /*0820*/  FFMA R8, R8, R13, R15 ;  /* 0x0000000d08087223 */ /* 0x001fc6000000000f */
[----:B------:R-:W-:Y:S01]  /*0830*/  LDS.128 R12, [R24+0x40] ;  /* 0x00004000180c7984 */ /* 0x000fe20000000c00 */
[----:B--2---:R-:W-:-:S03]  /*0840*/  FFMA R8, R29, R9, R8 ;  /* 0x000000091d087223 */ /* 0x004fc60000000008 */
[----:B------:R-:W0:Y:S01]  /*0850*/  LDS R9, [R5+0x1000] ;  /* 0x0010000005097984 */ /* 0x000e220000000800 */
[----:B----4-:R-:W-:-:S03]  /*0860*/  FFMA R8, R25, R10, R8 ;  /* 0x0000000a19087223 */ /* 0x010fc60000000008 */
        /* <DEDUP_REMOVED lines=21> */
[----:B------:R-:W-:Y:S01]  /*09c0*/  LDS R27, [R5+0x1d00] ;  /* 0x001d0000051b7984 */ /* 0x000fe20000000800 */
[----:B0-----:R-:W-:-:S03]  /*09d0*/  FFMA R8, R12, R9, R11 ;  /* 0x000000090c087223 */ /* 0x001fc6000000000b */
[----:B------:R-:W0:Y:S01]  /*09e0*/  LDS R12, [R5+0x1b00] ;  /* 0x001b0000050c7984 */ /* 0x000e220000000800 */
[----:B--2---:R-:W-:-:S03]  /*09f0*/  FFMA R26, R29, R13, R8 ;  /* 0x0000000d1d1a7223 */ /* 0x004fc60000000008 */
[----:B------:R-:W-:Y:S01]  /*0a00*/  LDS R13, [R5+0x1c00] ;  /* 0x001c0000050d7984 */ /* 0x000fe20000000800 */
[----:B----4-:R-:W-:-:S03]  /*0a10*/  FFMA R25, R25, R14, R26 ;  /* 0x0000000e19197223 */ /* 0x010fc6000000001a */
[----:B------:R-:W2:Y:S04]  /*0a20*/  LDS.128 R8, [R24+0x70] ;  /* 0x0000700018087984 */ /* 0x000ea80000000c00 */
[----:B------:R-:W4:Y:S04]  /*0a30*/  LDS R14, [R5+0x1e00] ;  /* 0x001e0000050e7984 */ /* 0x000f280000000800 */
[----:B------:R-:W5:Y:S01]  /*0a40*/  LDS R29, [R5+0x1f00] ;  /* 0x001f0000051d7984 */ /* 0x000f620000000800 */
[----:B0-----:R-:W-:-:S04]  /*0a50*/  FFMA R15, R12, R15, R25 ;  /* 0x0000000f0c0f7223 */ /* 0x001fc80000000019 */
[----:B--2---:R-:W-:-:S04]  /*0a60*/  FFMA R8, R8, R13, R15 ;  /* 0x0000000d08087223 */ /* 0x004fc8000000000f */
[----:B------:R-:W-:-:S04]  /*0a70*/  FFMA R9, R27, R9, R8 ;  /* 0x000000091b097223 */ /* 0x000fc80000000008 */
[----:B----4-:R-:W-:-:S04]  /*0a80*/  FFMA R10, R14, R10, R9 ;  /* 0x0000000a0e0a7223 */ /* 0x010fc80000000009 */
[----:B-----5:R-:W-:-:S07]  /*0a90*/  FFMA R11, R29, R11, R10 ;  /* 0x0000000b1d0b7223 */ /* 0x020fce000000000a */
.L_x_5:
[----:B--23--:R-:W-:Y:S05]  /*0aa0*/  BSYNC.RECONVERGENT B0 ;  /* 0x0000000000007941 */ /* 0x00cfea0003800200 */
.L_x_4:
[----:B------:R-:W-:Y:S01]  /*0ab0*/  BAR.SYNC.DEFER_BLOCKING 0x0 ;  /* 0x0000000000007b1d */ /* 0x000fe20000010000 */
[----:B------:R-:W-:Y:S01]  /*0ac0*/  UIADD3 UR5, UPT, UPT, UR5, 0x1, URZ ;  /* 0x0000000105057890 */ /* 0x000fe2000fffe0ff */
[----:B01----:R-:W-:Y:S02]  /*0ad0*/  MOV R8, R4 ;  /* 0x0000000400087202 */ /* 0x003fe40000000f00 */
[----:B------:R-:W-:Y:S01]  /*0ae0*/  MOV R10, R7 ;  /* 0x00000007000a7202 */ /* 0x000fe20000000f00 */
[----:B------:R-:W-:Y:S01]  /*0af0*/  UISETP.NE.AND UP0, UPT, UR5, URZ, UPT ;  /* 0x000000ff0500728c */ /* 0x000fe2000bf05270 */
[----:B------:R-:W-:Y:S02]  /*0b00*/  IADD3 R6, PT, PT, R6, 0x20, RZ ;  /* 0x0000002006067810 */ /* 0x000fe40007ffe0ff */
[----:B------:R-:W-:Y:S02]  /*0b10*/  IADD3 R16, PT, PT, R16, 0x20, RZ ;  /* 0x0000002010107810 */ /* 0x000fe40007ffe0ff */
[----:B------:R-:W-:-:S02]  /*0b20*/  IADD3 R19, PT, PT, R19, 0x20, RZ ;  /* 0x0000002013137810 */ /* 0x000fc40007ffe0ff */
[----:B------:R-:W-:Y:S02]  /*0b30*/  MOV R7, R3 ;  /* 0x0000000300077202 */ /* 0x000fe40000000f00 */
[----:B------:R-:W-:Y:S01]  /*0b40*/  LEA R17, R8, R17, 0x5 ;  /* 0x0000001108117211 */ /* 0x000fe200078e28ff */
[----:B------:R-:W-:Y:S06]  /*0b50*/  BRA.U UP0, `(.L_x_6) ;  /* 0xfffffff9002c7547 */ /* 0x000fec000b83ffff */
.L_x_0:
[----:B------:R-:W1:Y:S01]  /*0b60*/  LDCU UR7, c[0x0][0x398] ;  /* 0x00007300ff0777ac */ /* 0x000e620008000800 */
[----:B------:R-:W-:-:S04]  /*0b70*/  ISETP.GE.AND P0, PT, R23, R8, PT ;  /* 0x000000081700720c */ /* 0x000fc80003f06270 */
[----:B-1----:R-:W-:-:S13]  /*0b80*/  ISETP.GE.OR P0, PT, R22, UR7, P0 ;  /* 0x0000000716007c0c */ /* 0x002fda0008706670 */
[----:B------:R-:W-:Y:S05]  /*0b90*/  @P0 EXIT ;  /* 0x000000000000094d */ /* 0x000fea0003800000 */
[----:B0-----:R-:W0:Y:S01]  /*0ba0*/  LDC.64 R2, c[0x0][0x390] ;  /* 0x0000e400ff027b82 */ /* 0x001e220000000a00 */
[----:B------:R-:W-:-:S04]  /*0bb0*/  IMAD R23, R22, R8, R23 ;  /* 0x0000000816177224 */ /* 0x000fc800078e0217 */
[----:B0-----:R-:W-:-:S05]  /*0bc0*/  IMAD.WIDE R2, R23, 0x4, R2 ;  /* 0x0000000417027825 */ /* 0x001fca00078e0202 */
[----:B------:R-:W-:Y:S01]  /*0bd0*/  STG.E desc[UR8][R2.64], R11 ;  /* 0x0000000b02007986 */ /* 0x000fe2000c101908 */
[----:B------:R-:W-:Y:S05]  /*0be0*/  EXIT ;  /* 0x000000000000794d */ /* 0x000fea0003800000 */
.L_x_7:
[----:B------:R-:W-:-:S00]  /*0bf0*/  BRA `(.L_x_7) ;  /* 0xfffffffc00fc7947 */ /* 0x000fc0000383ffff */
[----:B------:R-:W-:-:S00]  /*0c00*/  NOP ;  /* 0x0000000000007918 */ /* 0x000fc00000000000 */
[----:B------:R-:W-:-:S00]  /*0c10*/  NOP ;  /* 0x0000000000007918 */ /* 0x000fc00000000000 */
[----:B------:R-:W-:-:S00]  /*0c20*/  NOP ;  /* 0x0000000000007918 */ /* 0x000fc00000000000 */
[----:B------:R-:W-:-:S00]  /*0c30*/  NOP ;  /* 0x0000000000007918 */ /* 0x000fc00000000000 */
[----:B------:R-:W-:-:S00]  /*0c40*/  NOP ;  /* 0x0000000000007918 */ /* 0x000fc00000000000 */
[----:B------:R-:W-:-:S00]  /*0c50*/  NOP ;  /* 0x0000000000007918 */ /* 0x000fc00000000000 */
[----:B------:R-:W-:-:S00]  /*0c60*/  NOP ;  /* 0x0000000000007918 */ /* 0x000fc00000000000 */
[----:B------:R-:W-:-:S00]  /*0c70*/  NOP ;  /* 0x0000000000007918 */ /* 0x000fc00000000000 */
.L_x_50:


//--------------------- .text._Z43gemm_kernel_global_blocking_shared_prefetchILi32ELi32ELi32EEvPKfS1_Pfiii --------------------------
	.section	.text._Z43gemm_kernel_global_blocking_shared_prefetchILi32ELi32ELi32EEvPKfS1_Pfiii,"ax",@progbits
	.align	128
        .global         _Z43gemm_kernel_global_blocking_shared_prefetchILi32ELi32ELi32EEvPKfS1_Pfiii
        .type           _Z43gemm_kernel_global_blocking_shared_prefetchILi32ELi32ELi32EEvPKfS1_Pfiii,@function
        .size           _Z43gemm_kernel_global_blocking_shared_prefetchILi32ELi32ELi32EEvPKfS1_Pfiii,(.L_x_51 - _Z43gemm_kernel_global_blocking_shared_prefetchILi32ELi32ELi32EEvPKfS1_Pfiii)
        .other          _Z43gemm_kernel_global_blocking_shared_prefetchILi32ELi32ELi32EEvPKfS1_Pfiii,@"STO_CUDA_ENTRY STV_DEFAULT"
_Z43gemm_kernel_global_blocking_shared_prefetchILi32ELi32ELi32EEvPKfS1_Pfiii:
.text._Z43gemm_kernel_global_blocking_shared_prefetchILi32ELi32ELi32EEvPKfS1_Pfiii:
        /* <DEDUP_REMOVED lines=65> */
.L_x_14:
        /* <DEDUP_REMOVED lines=25> */
.L_x_10:
[----:B------:R-:W-:-:S05]  /*05a0*/  LEA R5, R7, R20, 0xc ;  /* 0x0000001407057211 */ /* 0x000fca00078e60ff */
[----:B------:R2:W-:Y:S02]  /*05b0*/  STS [R5], RZ ;  /* 0x000000ff05007388 */ /* 0x0005e40000000800 */
.L_x_11:
[----:B------:R-:W-:Y:S05]  /*05c0*/  BSYNC.RECONVERGENT B0 ;  /* 0x0000000000007941 */ /* 0x000fea0003800200 */
.L_x_9:
        /* <DEDUP_REMOVED lines=77> */
.L_x_13:
[----:B--23--:R-:W-:Y:S05]  /*0aa0*/  BSYNC.RECONVERGENT B0 ;  /* 0x0000000000007941 */ /* 0x00cfea0003800200 */
.L_x_12:
        /* <DEDUP_REMOVED lines=11> */
.L_x_8:
        /* <DEDUP_REMOVED lines=9> */
.L_x_15:
        /* <DEDUP_REMOVED lines=9> */
.L_x_51:


//--------------------- .text._Z43gemm_kernel_global_blocking_shared_prefetchILi24ELi24ELi24EEvPKfS1_Pfiii --------------------------
	.section	.text._Z43gemm_kernel_global_blocking_shared_prefetchILi24ELi24ELi24EEvPKfS1_Pfiii,"ax",@progbits
	.align	128
        .global         _Z43gemm_kernel_global_blocking_shared_prefetchILi24ELi24ELi24EEvPKfS1_Pfiii
        .type           _Z43gemm_kernel_global_blocking_shared_prefetchILi24ELi24ELi24EEvPKfS1_Pfiii,@function
        .size           _Z43gemm_kernel_global_blocking_shared_prefetchILi24ELi24ELi24EEvPKfS1_Pfiii,(.L_x_52 - _Z43gemm_kernel_global_blocking_shared_prefetchILi24ELi24ELi24EEvPKfS1_Pfiii)
        .other          _Z43gemm_kernel_global_blocking_shared_prefetchILi24ELi24ELi24EEvPKfS1_Pfiii,@"STO_CUDA_ENTRY STV_DEFAULT"
_Z43gemm_kernel_global_blocking_shared_prefetchILi24ELi24ELi24EEvPKfS1_Pfiii:
.text._Z43gemm_kernel_global_blocking_shared_prefetchILi24ELi24ELi24EEvPKfS1_Pfiii:
        /* <DEDUP_REMOVED lines=9> */
[----:B-1----:R-:W-:Y:S01]  /*0090*/  MOV R5, UR4 ;  /* 0x0000000400057c02 */ /* 0x002fe20008000f00 */
[----:B0-----:R-:W-:-:S05]  /*00a0*/  IMAD R24, R24, 0x18, R3 ;  /* 0x0000001818187824 */ /* 0x001fca00078e0203 */
[----:B--2---:R-:W-:Y:S01]  /*00b0*/  ISETP.GE.AND P0, PT, R24, UR7, PT ;  /* 0x0000000718007c0c */ /* 0x004fe2000bf06270 */
[----:B---3--:R-:W-:-:S03]  /*00c0*/  IMAD R22, R17, 0x18, R19 ;  /* 0x0000001811167824 */ /* 0x008fc600078e0213 */
[C---:B------:R-:W-:Y:S02]  /*00d0*/  ISETP.LT.U32.AND P0, PT, R19.reuse, 0x18, !P0 ;  /* 0x000000181300780c */ /* 0x040fe40004701070 */
        /* <DEDUP_REMOVED lines=12> */
[----:B------:R-:W0:Y:S01]  /*01a0*/  S2R R11, SR_CgaCtaId ;  /* 0x00000000000b7919 */ /* 0x000e220000008800 */
[----:B------:R-:W-:-:S04]  /*01b0*/  MOV R0, 0x400 ;  /* 0x0000040000007802 */ /* 0x000fc80000000f00 */
[----:B------:R-:W-:Y:S02]  /*01c0*/  IADD3 R2, PT, PT, R0, 0x1200, RZ ;  /* 0x0000120000027810 */ /* 0x000fe40007ffe0ff */
[C---:B0-----:R-:W-:Y:S02]  /*01d0*/  LEA R0, R11.reuse, R0, 0x18 ;  /* 0x000000000b007211 */ /* 0x041fe400078ec0ff */
[----:B------:R-:W-:-:S03]  /*01e0*/  LEA R18, R11, R2, 0x18 ;  /* 0x000000020b127211 */ /* 0x000fc600078ec0ff */
[C---:B------:R-:W-:Y:S02]  /*01f0*/  IMAD R21, R3.reuse, 0x60, R0 ;  /* 0x0000006003157824 */ /* 0x040fe400078e0200 */
[----:B------:R-:W-:-:S03]  /*0200*/  IMAD R20, R3, 0x60, R18 ;  /* 0x0000006003147824 */ /* 0x000fc600078e0212 */
[C---:B------:R-:W-:Y:S02]  /*0210*/  LEA R2, R19.reuse, R21, 0x2 ;  /* 0x0000001513027211 */ /* 0x040fe400078e10ff */
[----:B------:R-:W-:Y:S01]  /*0220*/  LEA R20, R19, R20, 0x2 ;  /* 0x0000001413147211 */ /* 0x000fe200078e10ff */
[----:B------:R-:W-:Y:S01]  /*0230*/  UISETP.GE.AND UP0, UPT, UR10, 0x1, UPT ;  /* 0x000000010a00788c */ /* 0x000fe2000bf06270 */
[----:B------:R-:W-:Y:S01]  /*0240*/  HFMA2 R15, -RZ, RZ, 0, 0 ;  /* 0x00000000ff0f7431 */ /* 0x000fe200000001ff */
[----:B--2---:R0:W-:Y:S04]  /*0250*/  @!P2 STS [R2+0x900], R7 ;  /* 0x000900070200a388 */ /* 0x0041e80000000800 */
[----:B------:R0:W-:Y:S04]  /*0260*/  @P2 STS [R2+0x900], RZ ;  /* 0x000900ff02002388 */ /* 0x0001e80000000800 */
[----:B---3--:R0:W-:Y:S04]  /*0270*/  @!P1 STS [R20+0x900], R9 ;  /* 0x0009000914009388 */ /* 0x0081e80000000800 */
[----:B------:R0:W-:Y:S01]  /*0280*/  @P1 STS [R20+0x900], RZ ;  /* 0x000900ff14001388 */ /* 0x0001e20000000800 */
[----:B------:R-:W-:Y:S06]  /*0290*/  BAR.SYNC.DEFER_BLOCKING 0x0 ;  /* 0x0000000000007b1d */ /* 0x000fec0000010000 */
[----:B------:R-:W-:Y:S05]  /*02a0*/  BRA.U !UP0, `(.L_x_16) ;  /* 0x0000000508e47547 */ /* 0x000fea000b800000 */
[----:B------:R-:W-:Y:S01]  /*02b0*/  UIADD3 UR4, UPT, UPT, UR10, 0x17, URZ ;  /* 0x000000170a047890 */ /* 0x000fe2000fffe0ff */
[----:B------:R-:W1:Y:S01]  /*02c0*/  LDC R0, c[0x0][0x39c] ;  /* 0x0000e700ff007b82 */ /* 0x000e620000000800 */
[----:B------:R-:W-:Y:S01]  /*02d0*/  IADD3 R4, PT, PT, R3, 0x18, RZ ;  /* 0x0000001803047810 */ /* 0x000fe20007ffe0ff */
[--C-:B------:R-:W-:Y:S01]  /*02e0*/  IMAD R16, R24, UR10, R19.reuse ;  /* 0x0000000a18107c24 */ /* 0x100fe2000f8e0213 */
[----:B------:R-:W-:Y:S01]  /*02f0*/  UIMAD.WIDE UR4, UR4, 0x2aaaaaab, URZ ;  /* 0x2aaaaaab040478a5 */ /* 0x000fe2000f8e02ff */
[-C--:B------:R-:W-:Y:S01]  /*0300*/  ISETP.GE.AND P1, PT, R22, R5.reuse, PT ;  /* 0x000000051600720c */ /* 0x080fe20003f26270 */
[----:B------:R-:W2:Y:S01]  /*0310*/  LDCU UR12, c[0x0][0x39c] ;  /* 0x00007380ff0c77ac */ /* 0x000ea20008000800 */
[----:B------:R-:W-:Y:S01]  /*0320*/  IMAD R4, R4, R5, R19 ;  /* 0x0000000504047224 */ /* 0x000fe200078e0213 */
[----:B------:R-:W-:Y:S01]  /*0330*/  LEA R18, R19, R18, 0x2 ;  /* 0x0000001213127211 */ /* 0x000fe200078e10ff */
[----:B------:R-:W-:Y:S02]  /*0340*/  USHF.R.U32.HI UR4, URZ, 0x1f, UR5 ;  /* 0x0000001fff047899 */ /* 0x000fe40008011605 */
[----:B------:R-:W-:Y:S01]  /*0350*/  IMAD R17, R17, 0x18, R4 ;  /* 0x0000001811117824 */ /* 0x000fe200078e0204 */
[----:B------:R-:W-:Y:S01]  /*0360*/  ISETP.LT.AND P1, PT, R24, UR7, !P1 ;  /* 0x0000000718007c0c */ /* 0x000fe2000cf21270 */
[----:B------:R-:W3:Y:S01]  /*0370*/  LDCU UR11, c[0x0][0x3a0] ;  /* 0x00007400ff0b77ac */ /* 0x000ee20008000800 */
[----:B------:R-:W-:-:S02]  /*0380*/  MOV R15, RZ ;  /* 0x000000ff000f7202 */ /* 0x000fc40000000f00 */
[----:B------:R-:W-:Y:S01]  /*0390*/  MOV R10, 0x1 ;  /* 0x00000001000a7802 */ /* 0x000fe20000000f00 */
[----:B------:R-:W-:Y:S01]  /*03a0*/  ULEA.HI.SX32 UR6, UR5, UR4, 0x1e ;  /* 0x0000000405067291 */ /* 0x000fe2000f8ff2ff */
[----:B------:R-:W-:Y:S02]  /*03b0*/  MOV R6, R3 ;  /* 0x0000000300067202 */ /* 0x000fe40000000f00 */
[----:B0-----:R-:W-:Y:S01]  /*03c0*/  MOV R7, RZ ;  /* 0x000000ff00077202 */ /* 0x001fe20000000f00 */
[----:B------:R-:W-:Y:S01]  /*03d0*/  UISETP.LT.AND UP0, UPT, UR6, 0x1, UPT ;  /* 0x000000010600788c */ /* 0x000fe2000bf01270 */
[----:B------:R-:W-:-:S03]  /*03e0*/  IADD3 R16, PT, PT, R16, 0x18, RZ ;  /* 0x0000001810107810 */ /* 0x000fc60007ffe0ff */
[----:B------:R-:W-:-:S04]  /*03f0*/  USEL UR4, UR6, 0x1, !UP0 ;  /* 0x0000000106047887 */ /* 0x000fc8000c000000 */
[----:B------:R-:W-:-:S03]  /*0400*/  UIADD3 UR5, UPT, UPT, -UR4, URZ, URZ ;  /* 0x000000ff04057290 */ /* 0x000fc6000fffe1ff */
[----:B--23--:R-:W-:-:S09]  /*0410*/  UMOV UR4, URZ ;  /* 0x000000ff00047c82 */ /* 0x00cfd20008000000 */
.L_x_22:
[----:B------:R-:W-:Y:S01]  /*0420*/  UIADD3 UR4, UPT, UPT, UR4, 0x1, URZ ;  /* 0x0000000104047890 */ /* 0x000fe2000fffe0ff */
[----:B------:R-:W-:-:S03]  /*0430*/  MOV R4, R10 ;  /* 0x0000000a00047202 */ /* 0x000fc60000000f00 */
[----:B------:R-:W-:-:S09]  /*0440*/  UISETP.GE.AND UP0, UPT, UR4, UR6, UPT ;  /* 0x000000060400728c */ /* 0x000fd2000bf06270 */
[----:B------:R-:W-:Y:S05]  /*0450*/  BRA.U UP0, `(.L_x_17) ;  /* 0x00000001005c7547 */ /* 0x000fea000b800000 */
[----:B------:R-:W-:-:S04]  /*0460*/  IADD3 R5, PT, PT, R19, 0x18, RZ ;  /* 0x0000001813057810 */ /* 0x000fc80007ffe0ff */
[----:B------:R-:W-:-:S13]  /*0470*/  ISETP.GE.OR P2, PT, R5, UR11, !P0 ;  /* 0x0000000b05007c0c */ /* 0x000fda000c746670 */
[----:B------:R-:W0:Y:S02]  /*0480*/  @!P2 LDC.64 R8, c[0x0][0x380] ;  /* 0x0000e000ff08ab82 */ /* 0x000e240000000a00 */
[----:B0-----:R-:W-:-:S06]  /*0490*/  @!P2 IMAD.WIDE R8, R16, 0x4, R8 ;  /* 0x000000041008a825 */ /* 0x001fcc00078e0208 */
[----:B------:R-:W2:Y:S01]  /*04a0*/  @!P2 LDG.E.CONSTANT R8, desc[UR8][R8.64] ;  /* 0x000000080808a981 */ /* 0x000ea2000c1e9900 */
[----:B------:R-:W-:Y:S01]  /*04b0*/  IMAD R5, R7, 0x900, R2 ;  /* 0x0000090007057824 */ /* 0x000fe200078e0202 */
[----:B------:R-:W-:Y:S01]  /*04c0*/  IADD3 R11, PT, PT, R6, 0x18, RZ ;  /* 0x00000018060b7810 */ /* 0x000fe20007ffe0ff */
[----:B------:R-:W-:Y:S03]  /*04d0*/  BSSY.RECONVERGENT B0, `(.L_x_17) ;  /* 0x000000f000007945 */ /* 0x000fe60003800200 */
[----:B--2---:R0:W-:Y:S04]  /*04e0*/  @!P2 STS [R5], R8 ;  /* 0x000000080500a388 */ /* 0x0041e80000000800 */
[----:B------:R0:W-:Y:S01]  /*04f0*/  @P2 STS [R5], RZ ;  /* 0x000000ff05002388 */ /* 0x0001e20000000800 */
[----:B------:R-:W-:-:S04]  /*0500*/  ISETP.GE.AND P2, PT, R22, UR12, PT ;  /* 0x0000000c16007c0c */ /* 0x000fc8000bf46270 */
[----:B------:R-:W-:-:S04]  /*0510*/  ISETP.GE.OR P2, PT, R11, UR11, P2 ;  /* 0x0000000b0b007c0c */ /* 0x000fc80009746670 */
[----:B------:R-:W-:-:S13]  /*0520*/  ISETP.GT.U32.OR P2, PT, R3, 0x17, P2 ;  /* 0x000000170300780c */ /* 0x000fda0001744470 */
[----:B0-----:R-:W-:Y:S05]  /*0530*/  @P2 BRA `(.L_x_18) ;  /* 0x0000000000182947 */ /* 0x001fea0003800000 */
[----:B------:R-:W0:Y:S02]  /*0540*/  LDC.64 R8, c[0x0][0x388] ;  /* 0x0000e200ff087b82 */ /* 0x000e240000000a00 */
[----:B0-----:R-:W-:-:S06]  /*0550*/  IMAD.WIDE R8, R17, 0x4, R8 ;  /* 0x0000000411087825 */ /* 0x001fcc00078e0208 */
[----:B------:R-:W2:Y:S01]  /*0560*/  LDG.E.CONSTANT R8, desc[UR8][R8.64] ;  /* 0x0000000808087981 */ /* 0x000ea2000c1e9900 */
[----:B------:R-:W-:-:S05]  /*0570*/  IMAD R5, R7, 0x900, R20 ;  /* 0x0000090007057824 */ /* 0x000fca00078e0214 */
[----:B--2---:R0:W-:Y:S01]  /*0580*/  STS [R5], R8 ;  /* 0x0000000805007388 */ /* 0x0041e20000000800 */
[----:B------:R-:W-:Y:S05]  /*0590*/  BRA `(.L_x_19) ;  /* 0x0000000000087947 */ /* 0x000fea0003800000 */
.L_x_18:
[----:B------:R-:W-:-:S05]  /*05a0*/  IMAD R5, R7, 0x900, R20 ;  /* 0x0000090007057824 */ /* 0x000fca00078e0214 */
[----:B------:R2:W-:Y:S02]  /*05b0*/  STS [R5], RZ ;  /* 0x000000ff05007388 */ /* 0x0005e40000000800 */
.L_x_19:
[----:B------:R-:W-:Y:S05]  /*05c0*/  BSYNC.RECONVERGENT B0 ;  /* 0x0000000000007941 */ /* 0x000fea0003800200 */
.L_x_17:
[----:B------:R-:W-:Y:S06]  /*05d0*/  BAR.SYNC.DEFER_BLOCKING 0x0 ;  /* 0x0000000000007b1d */ /* 0x000fec0000010000 */
[----:B------:R-:W-:Y:S04]  /*05e0*/  BSSY.RECONVERGENT B0, `(.L_x_20) ;  /* 0x000003a000007945 */ /* 0x000fe80003800200 */
[----:B------:R-:W-:Y:S05]  /*05f0*/  @!P1 BRA `(.L_x_21) ;  /* 0x0000000000e09947 */ /* 0x000fea0003800000 */
[C---:B0-2---:R-:W-:Y:S02]  /*0600*/  IMAD R5, R10.reuse, 0x900, R18 ;  /* 0x000009000a057824 */ /* 0x045fe400078e0212 */
[----:B------:R-:W-:-:S03]  /*0610*/  IMAD R23, R10, 0x900, R21 ;  /* 0x000009000a177824 */ /* 0x000fc600078e0215 */
[----:B------:R-:W-:Y:S04]  /*0620*/  LDS R12, [R5] ;  /* 0x00000000050c7984 */ /* 0x000fe80000000800 */
[----:B------:R-:W0:Y:S04]  /*0630*/  LDS.128 R8, [R23] ;  /* 0x0000000017087984 */ /* 0x000e280000000c00 */
[----:B------:R-:W2:Y:S04]  /*0640*/  LDS R13, [R5+0x60] ;  /* 0x00006000050d7984 */ /* 0x000ea80000000800 */
[----:B------:R-:W3:Y:S04]  /*0650*/  LDS R14, [R5+0xc0] ;  /* 0x0000c000050e7984 */ /* 0x000ee80000000800 */
[----:B------:R-:W4:Y:S04]  /*0660*/  LDS R27, [R5+0x120] ;  /* 0x00012000051b7984 */ /* 0x000f280000000800 */
[----:B------:R-:W-:Y:S04]  /*0670*/  LDS R29, [R5+0x1e0] ;  /* 0x0001e000051d7984 */ /* 0x000fe80000000800 */
[----:B------:R-:W-:Y:S01]  /*0680*/  LDS R25, [R5+0x240] ;  /* 0x0002400005197984 */ /* 0x000fe20000000800 */
[----:B0-----:R-:W-:-:S04]  /*0690*/  FFMA R8, R8, R12, R15 ;  /* 0x0000000c08087223 */ /* 0x001fc8000000000f */
[----:B--2---:R-:W-:Y:S02]  /*06a0*/  FFMA R13, R13, R9, R8 ;  /* 0x000000090d0d7223 */ /* 0x004fe40000000008 */
[----:B------:R-:W-:Y:S02]  /*06b0*/  LDS R9, [R5+0x180] ;  /* 0x0001800005097984 */ /* 0x000fe40000000800 */
[----:B---3--:R-:W-:Y:S02]  /*06c0*/  FFMA R10, R14, R10, R13 ;  /* 0x0000000a0e0a7223 */ /* 0x008fe4000000000d */
[----:B------:R-:W0:Y:S02]  /*06d0*/  LDS.128 R12, [R23+0x10] ;  /* 0x00001000170c7984 */ /* 0x000e240000000c00 */
[----:B----4-:R-:W-:Y:S02]  /*06e0*/  FFMA R11, R27, R11, R10 ;  /* 0x0000000b1b0b7223 */ /* 0x010fe4000000000a */
[----:B------:R-:W2:Y:S02]  /*06f0*/  LDS R27, [R5+0x2a0] ;  /* 0x0002a000051b7984 */ /* 0x000ea40000000800 */
[----:B0-----:R-:W-:-:S02]  /*0700*/  FFMA R12, R12, R9, R11 ;  /* 0x000000090c0c7223 */ /* 0x001fc4000000000b */
[----:B------:R-:W-:Y:S02]  /*0710*/  LDS.128 R8, [R23+0x20] ;  /* 0x0000200017087984 */ /* 0x000fe40000000c00 */
[----:B------:R-:W-:Y:S02]  /*0720*/  FFMA R12, R29, R13, R12 ;  /* 0x0000000d1d0c7223 */ /* 0x000fe4000000000c */
[----:B------:R-:W0:Y:S02]  /*0730*/  LDS R13, [R5+0x300] ;  /* 0x00030000050d7984 */ /* 0x000e240000000800 */
[----:B------:R-:W-:Y:S02]  /*0740*/  FFMA R12, R25, R14, R12 ;  /* 0x0000000e190c7223 */ /* 0x000fe4000000000c */
[----:B------:R-:W3:Y:S02]  /*0750*/  LDS R29, [R5+0x360] ;  /* 0x00036000051d7984 */ /* 0x000ee40000000800 */
[----:B--2---:R-:W-:-:S02]  /*0760*/  FFMA R15, R27, R15, R12 ;  /* 0x0000000f1b0f7223 */ /* 0x004fc4000000000c */
[----:B------:R-:W2:Y:S04]  /*0770*/  LDS R25, [R5+0x3c0] ;  /* 0x0003c00005197984 */ /* 0x000ea80000000800 */
[----:B------:R-:W4:Y:S01]  /*0780*/  LDS R27, [R5+0x420] ;  /* 0x00042000051b7984 */ /* 0x000f220000000800 */
[----:B0-----:R-:W-:-:S03]  /*0790*/  FFMA R8, R8, R13, R15 ;  /* 0x0000000d08087223 */ /* 0x001fc6000000000f */
[----:B------:R-:W-:Y:S01]  /*07a0*/  LDS.128 R12, [R23+0x30] ;  /* 0x00003000170c7984 */ /* 0x000fe20000000c00 */
[----:B---3--:R-:W-:-:S03]  /*07b0*/  FFMA R8, R29, R9, R8 ;  /* 0x000000091d087223 */ /* 0x008fc60000000008 */
[----:B------:R-:W0:Y:S01]  /*07c0*/  LDS R9, [R5+0x480] ;  /* 0x0004800005097984 */ /* 0x000e220000000800 */
[----:B--2---:R-:W-:-:S03]  /*07d0*/  FFMA R8, R25, R10, R8 ;  /* 0x0000000a19087223 */ /* 0x004fc60000000008 */
[----:B------:R-:W2:Y:S01]  /*07e0*/  LDS R29, [R5+0x4e0] ;  /* 0x0004e000051d7984 */ /* 0x000ea20000000800 */
[----:B----4-:R-:W-:-:S03]  /*07f0*/  FFMA R11, R27, R11, R8 ;  /* 0x0000000b1b0b7223 */ /* 0x010fc60000000008 */
[----:B------:R-:W3:Y:S04]  /*0800*/  LDS R25, [R5+0x540] ;  /* 0x0005400005197984 */ /* 0x000ee80000000800 */
[----:B------:R-:W4:Y:S01]  /*0810*/  LDS R27, [R5+0x5a0] ;  /* 0x0005a000051b7984 */ /* 0x000f220000000800 */
[----:B0-----:R-:W-:-:S03]  /*0820*/  FFMA R12, R12, R9, R11 ;  /* 0x000000090c0c7223 */ /* 0x001fc6000000000b */
[----:B------:R-:W-:Y:S01]  /*0830*/  LDS.128 R8, [R23+0x40] ;  /* 0x0000400017087984 */ /* 0x000fe20000000c00 */
[----:B--2---:R-:W-:-:S03]  /*0840*/  FFMA R12, R29, R13, R12 ;  /* 0x0000000d1d0c7223 */ /* 0x004fc6000000000c */
[----:B------:R-:W0:Y:S01]  /*0850*/  LDS R13, [R5+0x600] ;  /* 0x00060000050d7984 */ /* 0x000e220000000800 */
[----:B---3--:R-:W-:-:S03]  /*0860*/  FFMA R12, R25, R14, R12 ;  /* 0x0000000e190c7223 */ /* 0x008fc6000000000c */
[----:B------:R-:W2:Y:S01]  /*0870*/  LDS R29, [R5+0x660] ;  /* 0x00066000051d7984 */ /* 0x000ea20000000800 */
[----:B----4-:R-:W-:-:S03]  /*0880*/  FFMA R15, R27, R15, R12 ;  /* 0x0000000f1b0f7223 */ /* 0x010fc6000000000c */
[----:B------:R-:W3:Y:S04]  /*0890*/  LDS R25, [R5+0x6c0] ;  /* 0x0006c00005197984 */ /* 0x000ee80000000800 */
[----:B------:R-:W-:Y:S01]  /*08a0*/  LDS R27, [R5+0x7e0] ;  /* 0x0007e000051b7984 */ /* 0x000fe20000000800 */
[----:B0-----:R-:W-:-:S03]  /*08b0*/  FFMA R12, R8, R13, R15 ;  /* 0x0000000d080c7223 */ /* 0x001fc6000000000f */
[----:B------:R-:W0:Y:S01]  /*08c0*/  LDS R8, [R5+0x720] ;  /* 0x0007200005087984 */ /* 0x000e220000000800 */
[----:B--2---:R-:W-:-:S03]  /*08d0*/  FFMA R26, R29, R9, R12 ;  /* 0x000000091d1a7223 */ /* 0x004fc6000000000c */
[----:B------:R-:W-:Y:S01]  /*08e0*/  LDS R9, [R5+0x780] ;  /* 0x0007800005097984 */ /* 0x000fe20000000800 */
[----:B---3--:R-:W-:-:S03]  /*08f0*/  FFMA R25, R25, R10, R26 ;  /* 0x0000000a19197223 */ /* 0x008fc6000000001a */
[----:B------:R-:W2:Y:S04]  /*0900*/  LDS.128 R12, [R23+0x50] ;  /* 0x00005000170c7984 */ /* 0x000ea80000000c00 */
[----:B------:R-:W3:Y:S04]  /*0910*/  LDS R10, [R5+0x840] ;  /* 0x00084000050a7984 */ /* 0x000ee80000000800 */
[----:B------:R-:W4:Y:S01]  /*0920*/  LDS R29, [R5+0x8a0] ;  /* 0x0008a000051d7984 */ /* 0x000f220000000800 */
[----:B0-----:R-:W-:-:S04]  /*0930*/  FFMA R11, R8, R11, R25 ;  /* 0x0000000b080b7223 */ /* 0x001fc80000000019 */
[----:B--2---:R-:W-:-:S04]  /*0940*/  FFMA R12, R12, R9, R11 ;  /* 0x000000090c0c7223 */ /* 0x004fc8000000000b */
[----:B------:R-:W-:-:S04]  /*0950*/  FFMA R13, R27, R13, R12 ;  /* 0x0000000d1b0d7223 */ /* 0x000fc8000000000c */
[----:B---3--:R-:W-:-:S04]  /*0960*/  FFMA R10, R10, R14, R13 ;  /* 0x0000000e0a0a7223 */ /* 0x008fc8000000000d */
[----:B----4-:R-:W-:-:S07]  /*0970*/  FFMA R15, R29, R15, R10 ;  /* 0x0000000f1d0f7223 */ /* 0x010fce000000000a */
.L_x_21:
[----:B------:R-:W-:Y:S05]  /*0980*/  BSYNC.RECONVERGENT B0 ;  /* 0x0000000000007941 */ /* 0x000fea0003800200 */
.L_x_20:
[----:B------:R-:W-:Y:S01]  /*0990*/  BAR.SYNC.DEFER_BLOCKING 0x0 ;  /* 0x0000000000007b1d */ /* 0x000fe20000010000 */
[----:B------:R-:W-:Y:S01]  /*09a0*/  UIADD3 UR5, UPT, UPT, UR5, 0x1, URZ ;  /* 0x0000000105057890 */ /* 0x000fe2000fffe0ff */
[----:B012---:R-:W-:Y:S02]  /*09b0*/  MOV R5, R0 ;  /* 0x0000000000057202 */ /* 0x007fe40000000f00 */
[----:B------:R-:W-:Y:S01]  /*09c0*/  MOV R10, R7 ;  /* 0x00000007000a7202 */ /* 0x000fe20000000f00 */
[----:B------:R-:W-:Y:S01]  /*09d0*/  UISETP.NE.AND UP0, UPT, UR5, URZ, UPT ;  /* 0x000000ff0500728c */ /* 0x000fe2000bf05270 */
[----:B------:R-:W-:Y:S01]  /*09e0*/  IADD3 R6, PT, PT, R6, 0x18, RZ ;  /* 0x0000001806067810 */ /* 0x000fe20007ffe0ff */
[----:B------:R-:W-:Y:S01]  /*09f0*/  IMAD R17, R5, 0x18, R17 ;  /* 0x0000001805117824 */ /* 0x000fe200078e0211 */
[----:B------:R-:W-:Y:S02]  /*0a00*/  IADD3 R16, PT, PT, R16, 0x18, RZ ;  /* 0x0000001810107810 */ /* 0x000fe40007ffe0ff */
[----:B------:R-:W-:-:S02]  /*0a10*/  IADD3 R19, PT, PT, R19, 0x18, RZ ;  /* 0x0000001813137810 */ /* 0x000fc40007ffe0ff */
[----:B------:R-:W-:Y:S02]  /*0a20*/  MOV R7, R4 ;  /* 0x0000000400077202 */ /* 0x000fe40000000f00 */
[----:B------:R-:W-:Y:S05]  /*0a30*/  BRA.U UP0, `(.L_x_22) ;  /* 0xfffffff900787547 */ /* 0x000fea000b83ffff */
.L_x_16:
        /* <DEDUP_REMOVED lines=9> */
.L_x_23:
        /* <DEDUP_REMOVED lines=11> */
.L_x_52:


//--------------------- .text._Z43gemm_kernel_global_blocking_shared_prefetchILi16ELi16ELi16EEvPKfS1_Pfiii --------------------------
	.section	.text._Z43gemm_kernel_global_blocking_shared_prefetchILi16ELi16ELi16EEvPKfS1_Pfiii,"ax",@progbits
	.align	128
        .global         _Z43gemm_kernel_global_blocking_shared_prefetchILi16ELi16ELi16EEvPKfS1_Pfiii
        .type           _Z43gemm_kernel_global_blocking_shared_prefetchILi16ELi16ELi16EEvPKfS1_Pfiii,@function
        .size           _Z43gemm_kernel_global_blocking_shared_prefetchILi16ELi16ELi16EEvPKfS1_Pfiii,(.L_x_53 - _Z43gemm_kernel_global_blocking_shared_prefetchILi16ELi16ELi16EEvPKfS1_Pfiii)
        .other          _Z43gemm_kernel_global_blocking_shared_prefetchILi16ELi16ELi16EEvPKfS1_Pfiii,@"STO_CUDA_ENTRY STV_DEFAULT"
_Z43gemm_kernel_global_blocking_shared_prefetchILi16ELi16ELi16EEvPKfS1_Pfiii:
.text._Z43gemm_kernel_global_blocking_shared_prefetchILi16ELi16ELi16EEvPKfS1_Pfiii:
        /* <DEDUP_REMOVED lines=9> */
[----:B-1----:R-:W-:Y:S01]  /*0090*/  IMAD.U32 R8, RZ, RZ, UR4 ;  /* 0x00000004ff087e24 */ /* 0x002fe2000f8e00ff */
[----:B0-----:R-:W-:-:S04]  /*00a0*/  LEA R25, R25, R0, 0x4 ;  /* 0x0000000019197211 */ /* 0x001fc800078e20ff */
[----:B--2---:R-:W-:Y:S02]  /*00b0*/  ISETP.GE.AND P0, PT, R25, UR7, PT ;  /* 0x0000000719007c0c */ /* 0x004fe4000bf06270 */
[----:B---3--:R-:W-:Y:S02]  /*00c0*/  LEA R23, R9, R2, 0x4 ;  /* 0x0000000209177211 */ /* 0x008fe400078e20ff */
        /* <DEDUP_REMOVED lines=12> */
[----:B------:R0:W3:Y:S01]  /*0190*/  @!P1 LDG.E.CONSTANT R10, desc[UR8][R10.64] ;  /* 0x000000080a0a9981 */ /* 0x0000e2000c1e9900 */
[----:B------:R-:W1:Y:S01]  /*01a0*/  S2UR UR6, SR_CgaCtaId ;  /* 0x00000000000679c3 */ /* 0x000e620000008800 */
[----:B------:R-:W-:Y:S02]  /*01b0*/  UMOV UR4, 0x400 ;  /* 0x0000040000047882 */ /* 0x000fe40000000000 */
[----:B------:R-:W-:Y:S02]  /*01c0*/  UIADD3 UR5, UPT, UPT, UR4, 0x800, URZ ;  /* 0x0000080004057890 */ /* 0x000fe4000fffe0ff */
[----:B-1----:R-:W-:Y:S02]  /*01d0*/  ULEA UR4, UR6, UR4, 0x18 ;  /* 0x0000000406047291 */ /* 0x002fe4000f8ec0ff */
[----:B------:R-:W-:-:S04]  /*01e0*/  ULEA UR5, UR6, UR5, 0x18 ;  /* 0x0000000506057291 */ /* 0x000fc8000f8ec0ff */
[C---:B------:R-:W-:Y:S02]  /*01f0*/  LEA R3, R0.reuse, UR4, 0x6 ;  /* 0x0000000400037c11 */ /* 0x040fe4000f8e30ff */
[----:B------:R-:W-:Y:S02]  /*0200*/  LEA R5, R0, UR5, 0x6 ;  /* 0x0000000500057c11 */ /* 0x000fe4000f8e30ff */
[----:B------:R-:W-:-:S03]  /*0210*/  LEA R4, R2, R3, 0x2 ;  /* 0x0000000302047211 */ /* 0x000fc600078e10ff */
[----:B------:R-:W-:Y:S01]  /*0220*/  IMAD R5, R2, 0x4, R5 ;  /* 0x0000000402057824 */ /* 0x000fe200078e0205 */
[----:B------:R-:W-:Y:S02]  /*0230*/  UISETP.GE.AND UP0, UPT, UR10, 0x1, UPT ;  /* 0x000000010a00788c */ /* 0x000fe4000bf06270 */
[----:B------:R-:W-:Y:S01]  /*0240*/  UIADD3 UR4, UPT, UPT, UR10, 0xf, URZ ;  /* 0x0000000f0a047890 */ /* 0x000fe2000fffe0ff */
[----:B0-----:R-:W-:-:S03]  /*0250*/  HFMA2 R11, -RZ, RZ, 0, 0 ;  /* 0x00000000ff0b7431 */ /* 0x001fc600000001ff */
        /* <DEDUP_REMOVED lines=10> */
[----:B0-----:R-:W-:Y:S01]  /*0300*/  IADD3 R7, PT, PT, R0, 0x10, RZ ;  /* 0x0000001000077810 */ /* 0x001fe20007ffe0ff */
[--C-:B------:R-:W-:Y:S01]  /*0310*/  IMAD R17, R25, UR10, R2.reuse ;  /* 0x0000000a19117c24 */ /* 0x100fe2000f8e0202 */
[-C--:B------:R-:W-:Y:S01]  /*0320*/  ISETP.GE.AND P1, PT, R23, R8.reuse, PT ;  /* 0x000000081700720c */ /* 0x080fe20003f26270 */
[----:B------:R-:W-:Y:S01]  /*0330*/  UISETP.LT.AND UP0, UPT, UR6, 0x1, UPT ;  /* 0x000000010600788c */ /* 0x000fe2000bf01270 */
[----:B------:R-:W-:Y:S01]  /*0340*/  MOV R11, RZ ;  /* 0x000000ff000b7202 */ /* 0x000fe20000000f00 */
[----:B------:R-:W-:Y:S01]  /*0350*/  IMAD R7, R7, R8, R2 ;  /* 0x0000000807077224 */ /* 0x000fe200078e0202 */
[----:B------:R-:W-:Y:S01]  /*0360*/  ISETP.LT.AND P1, PT, R25, UR7, !P1 ;  /* 0x0000000719007c0c */ /* 0x000fe2000cf21270 */
[----:B------:R-:W-:Y:S01]  /*0370*/  USEL UR4, UR6, 0x1, !UP0 ;  /* 0x0000000106047887 */ /* 0x000fe2000c000000 */
[----:B------:R-:W-:Y:S01]  /*0380*/  MOV R10, 0x1 ;  /* 0x00000001000a7802 */ /* 0x000fe20000000f00 */
[----:B------:R-:W-:Y:S01]  /*0390*/  IMAD R7, R9, 0x10, R7 ;  /* 0x0000001009077824 */ /* 0x000fe200078e0207 */
[----:B------:R-:W-:Y:S01]  /*03a0*/  MOV R20, RZ ;  /* 0x000000ff00147202 */ /* 0x000fe20000000f00 */
[----:B------:R-:W-:Y:S01]  /*03b0*/  IMAD.MOV.U32 R18, RZ, RZ, R0 ;  /* 0x000000ffff127224 */ /* 0x000fe200078e0000 */
[----:B------:R-:W-:Y:S01]  /*03c0*/  LEA R16, R2, UR5, 0x2 ;  /* 0x0000000502107c11 */ /* 0x000fe2000f8e10ff */
[----:B------:R-:W-:Y:S01]  /*03d0*/  UIADD3 UR5, UPT, UPT, -UR4, URZ, URZ ;  /* 0x000000ff04057290 */ /* 0x000fe2000fffe1ff */
[----:B------:R-:W0:Y:S01]  /*03e0*/  LDCU UR12, c[0x0][0x39c] ;  /* 0x00007380ff0c77ac */ /* 0x000e220008000800 */
[----:B------:R-:W2:Y:S01]  /*03f0*/  LDCU UR11, c[0x0][0x3a0] ;  /* 0x00007400ff0b77ac */ /* 0x000ea20008000800 */
[----:B------:R-:W-:-:S09]  /*0400*/  UMOV UR4, URZ ;  /* 0x000000ff00047c82 */ /* 0x000fd20008000000 */
.L_x_30:
[----:B------:R-:W-:Y:S01]  /*0410*/  UIADD3 UR4, UPT, UPT, UR4, 0x1, URZ ;  /* 0x0000000104047890 */ /* 0x000fe2000fffe0ff */
[----:B------:R-:W-:-:S03]  /*0420*/  MOV R19, R10 ;  /* 0x0000000a00137202 */ /* 0x000fc60000000f00 */
[----:B------:R-:W-:-:S09]  /*0430*/  UISETP.GE.AND UP0, UPT, UR4, UR6, UPT ;  /* 0x000000060400728c */ /* 0x000fd2000bf06270 */
[----:B------:R-:W-:Y:S05]  /*0440*/  BRA.U UP0, `(.L_x_25) ;  /* 0x0000000100607547 */ /* 0x000fea000b800000 */
[----:B------:R-:W-:-:S05]  /*0450*/  VIADD R8, R2, 0x10 ;  /* 0x0000001002087836 */ /* 0x000fca0000000000 */
[----:B--2---:R-:W-:-:S13]  /*0460*/  ISETP.GE.OR P2, PT, R8, UR11, !P0 ;  /* 0x0000000b08007c0c */ /* 0x004fda000c746670 */
[----:B------:R-:W2:Y:S01]  /*0470*/  @!P2 LDC.64 R8, c[0x0][0x380] ;  /* 0x0000e000ff08ab82 */ /* 0x000ea20000000a00 */
[----:B------:R-:W-:-:S05]  /*0480*/  @!P2 IADD3 R13, PT, PT, R17, 0x10, RZ ;  /* 0x00000010110da810 */ /* 0x000fca0007ffe0ff */
[----:B--2---:R-:W-:-:S06]  /*0490*/  @!P2 IMAD.WIDE.U32 R8, R13, 0x4, R8 ;  /* 0x000000040d08a825 */ /* 0x004fcc00078e0008 */
[----:B------:R-:W2:Y:S01]  /*04a0*/  @!P2 LDG.E.CONSTANT R8, desc[UR8][R8.64] ;  /* 0x000000080808a981 */ /* 0x000ea2000c1e9900 */
[----:B------:R-:W-:Y:S01]  /*04b0*/  LEA R13, R20, R4, 0xa ;  /* 0x00000004140d7211 */ /* 0x000fe200078e50ff */
[----:B------:R-:W-:Y:S01]  /*04c0*/  VIADD R12, R18, 0x10 ;  /* 0x00000010120c7836 */ /* 0x000fe20000000000 */
[----:B------:R-:W-:Y:S03]  /*04d0*/  BSSY.RECONVERGENT B0, `(.L_x_25) ;  /* 0x000000f000007945 */ /* 0x000fe60003800200 */
[----:B--2---:R2:W-:Y:S04]  /*04e0*/  @!P2 STS [R13], R8 ;  /* 0x000000080d00a388 */ /* 0x0045e80000000800 */
[----:B------:R2:W-:Y:S01]  /*04f0*/  @P2 STS [R13], RZ ;  /* 0x000000ff0d002388 */ /* 0x0005e20000000800 */
[----:B0-----:R-:W-:-:S04]  /*0500*/  ISETP.GE.AND P2, PT, R23, UR12, PT ;  /* 0x0000000c17007c0c */ /* 0x001fc8000bf46270 */
[----:B------:R-:W-:-:S04]  /*0510*/  ISETP.GE.OR P2, PT, R12, UR11, P2 ;  /* 0x0000000b0c007c0c */ /* 0x000fc80009746670 */
[----:B------:R-:W-:-:S13]  /*0520*/  ISETP.GT.U32.OR P2, PT, R0, 0xf, P2 ;  /* 0x0000000f0000780c */ /* 0x000fda0001744470 */
[----:B--2---:R-:W-:Y:S05]  /*0530*/  @P2 BRA `(.L_x_26) ;  /* 0x0000000000182947 */ /* 0x004fea0003800000 */
[----:B------:R-:W0:Y:S02]  /*0540*/  LDC.64 R8, c[0x0][0x388] ;  /* 0x0000e200ff087b82 */ /* 0x000e240000000a00 */
[----:B0-----:R-:W-:-:S06]  /*0550*/  IMAD.WIDE R8, R7, 0x4, R8 ;  /* 0x0000000407087825 */ /* 0x001fcc00078e0208 */
[----:B------:R-:W2:Y:S01]  /*0560*/  LDG.E.CONSTANT R8, desc[UR8][R8.64] ;  /* 0x0000000808087981 */ /* 0x000ea2000c1e9900 */
[----:B------:R-:W-:-:S05]  /*0570*/  LEA R13, R20, R5, 0xa ;  /* 0x00000005140d7211 */ /* 0x000fca00078e50ff */
[----:B--2---:R0:W-:Y:S01]  /*0580*/  STS [R13], R8 ;  /* 0x000000080d007388 */ /* 0x0041e20000000800 */
[----:B------:R-:W-:Y:S05]  /*0590*/  BRA `(.L_x_27) ;  /* 0x0000000000087947 */ /* 0x000fea0003800000 */
.L_x_26:
[----:B------:R-:W-:-:S05]  /*05a0*/  LEA R8, R20, R5, 0xa ;  /* 0x0000000514087211 */ /* 0x000fca00078e50ff */
[----:B------:R2:W-:Y:S02]  /*05b0*/  STS [R8], RZ ;  /* 0x000000ff08007388 */ /* 0x0005e40000000800 */
.L_x_27:
[----:B------:R-:W-:Y:S05]  /*05c0*/  BSYNC.RECONVERGENT B0 ;  /* 0x0000000000007941 */ /* 0x000fea0003800200 */
.L_x_25:
[----:B------:R-:W-:Y:S06]  /*05d0*/  BAR.SYNC.DEFER_BLOCKING 0x0 ;  /* 0x0000000000007b1d */ /* 0x000fec0000010000 */
[----:B------:R-:W-:Y:S04]  /*05e0*/  BSSY.RECONVERGENT B0, `(.L_x_28) ;  /* 0x0000028000007945 */ /* 0x000fe80003800200 */
[----:B------:R-:W-:Y:S05]  /*05f0*/  @!P1 BRA `(.L_x_29) ;  /* 0x0000000000989947 */ /* 0x000fea0003800000 */
[C---:B------:R-:W-:Y:S01]  /*0600*/  IMAD R21, R10.reuse, 0x400, R16 ;  /* 0x000004000a157824 */ /* 0x040fe200078e0210 */
[----:B------:R-:W-:-:S04]  /*0610*/  LEA R22, R10, R3, 0xa ;  /* 0x000000030a167211 */ /* 0x000fc800078e50ff */
[----:B0-2---:R-:W-:Y:S04]  /*0620*/  LDS R8, [R21] ;  /* 0x0000000015087984 */ /* 0x005fe80000000800 */
[----:B------:R-:W0:Y:S04]  /*0630*/  LDS.128 R12, [R22] ;  /* 0x00000000160c7984 */ /* 0x000e280000000c00 */
[----:B------:R-:W2:Y:S04]  /*0640*/  LDS R9, [R21+0x40] ;  /* 0x0000400015097984 */ /* 0x000ea80000000800 */
[----:B------:R-:W3:Y:S04]  /*0650*/  LDS R10, [R21+0x80] ;  /* 0x00008000150a7984 */ /* 0x000ee80000000800 */
[----:B------:R-:W4:Y:S04]  /*0660*/  LDS R29, [R21+0xc0] ;  /* 0x0000c000151d7984 */ /* 0x000f280000000800 */
[----:B------:R-:W-:Y:S01]  /*0670*/  LDS R27, [R21+0x180] ;  /* 0x00018000151b7984 */ /* 0x000fe20000000800 */
[----:B0-----:R-:W-:-:S03]  /*0680*/  FFMA R8, R12, R8, R11 ;  /* 0x000000080c087223 */ /* 0x001fc6000000000b */
[----:B------:R-:W-:Y:S01]  /*0690*/  LDS R12, [R21+0x140] ;  /* 0x00014000150c7984 */ /* 0x000fe20000000800 */
[----:B--2---:R-:W-:-:S03]  /*06a0*/  FFMA R9, R9, R13, R8 ;  /* 0x0000000d09097223 */ /* 0x004fc60000000008 */
[----:B------:R-:W-:Y:S01]  /*06b0*/  LDS R13, [R21+0x100] ;  /* 0x00010000150d7984 */ /* 0x000fe20000000800 */
[----:B---3--:R-:W-:-:S03]  /*06c0*/  FFMA R14, R10, R14, R9 ;  /* 0x0000000e0a0e7223 */ /* 0x008fc60000000009 */
[----:B------:R-:W0:Y:S01]  /*06d0*/  LDS.128 R8, [R22+0x10] ;  /* 0x0000100016087984 */ /* 0x000e220000000c00 */
[----:B----4-:R-:W-:-:S03]  /*06e0*/  FFMA R15, R29, R15, R14 ;  /* 0x0000000f1d0f7223 */ /* 0x010fc6000000000e */
[----:B------:R-:W2:Y:S01]  /*06f0*/  LDS R29, [R21+0x1c0] ;  /* 0x0001c000151d7984 */ /* 0x000ea20000000800 */
[----:B0-----:R-:W-:-:S04]  /*0700*/  FFMA R8, R8, R13, R15 ;  /* 0x0000000d08087223 */ /* 0x001fc8000000000f */
[----:B------:R-:W-:Y:S02]  /*0710*/  FFMA R8, R12, R9, R8 ;  /* 0x000000090c087223 */ /* 0x000fe40000000008 */
[----:B------:R-:W-:Y:S02]  /*0720*/  LDS R9, [R21+0x200] ;  /* 0x0002000015097984 */ /* 0x000fe40000000800 */
[----:B------:R-:W-:Y:S02]  /*0730*/  FFMA R8, R27, R10, R8 ;  /* 0x0000000a1b087223 */ /* 0x000fe40000000008 */
[----:B------:R-:W0:Y:S02]  /*0740*/  LDS.128 R12, [R22+0x20] ;  /* 0x00002000160c7984 */ /* 0x000e240000000c00 */
[----:B--2---:R-:W-:Y:S02]  /*0750*/  FFMA R11, R29, R11, R8 ;  /* 0x0000000b1d0b7223 */ /* 0x004fe40000000008 */
[----:B------:R-:W2:Y:S04]  /*0760*/  LDS R10, [R21+0x240] ;  /* 0x00024000150a7984 */ /* 0x000ea80000000800 */
        /* <DEDUP_REMOVED lines=15> */
.L_x_29:
[----:B0-2---:R-:W-:Y:S05]  /*0860*/  BSYNC.RECONVERGENT B0 ;  /* 0x0000000000007941 */ /* 0x005fea0003800200 */
.L_x_28:
[----:B------:R-:W-:Y:S01]  /*0870*/  BAR.SYNC.DEFER_BLOCKING 0x0 ;  /* 0x0000000000007b1d */ /* 0x000fe20000010000 */
[----:B------:R-:W-:Y:S01]  /*0880*/  UIADD3 UR5, UPT, UPT, UR5, 0x1, URZ ;  /* 0x0000000105057890 */ /* 0x000fe2000fffe0ff */
[----:B-1----:R-:W-:Y:S01]  /*0890*/  MOV R8, R6 ;  /* 0x0000000600087202 */ /* 0x002fe20000000f00 */
[----:B------:R-:W-:Y:S01]  /*08a0*/  IMAD.MOV.U32 R10, RZ, RZ, R20 ;  /* 0x000000ffff0a7224 */ /* 0x000fe200078e0014 */
[----:B------:R-:W-:Y:S01]  /*08b0*/  IADD3 R18, PT, PT, R18, 0x10, RZ ;  /* 0x0000001012127810 */ /* 0x000fe20007ffe0ff */
[----:B------:R-:W-:Y:S01]  /*08c0*/  UISETP.NE.AND UP0, UPT, UR5, URZ, UPT ;  /* 0x000000ff0500728c */ /* 0x000fe2000bf05270 */
[----:B------:R-:W-:Y:S01]  /*08d0*/  VIADD R17, R17, 0x10 ;  /* 0x0000001011117836 */ /* 0x000fe20000000000 */
[----:B------:R-:W-:Y:S02]  /*08e0*/  IADD3 R2, PT, PT, R2, 0x10, RZ ;  /* 0x0000001002027810 */ /* 0x000fe40007ffe0ff */
[----:B------:R-:W-:Y:S02]  /*08f0*/  MOV R20, R19 ;  /* 0x0000001300147202 */ /* 0x000fe40000000f00 */
[----:B------:R-:W-:-:S03]  /*0900*/  LEA R7, R8, R7, 0x4 ;  /* 0x0000000708077211 */ /* 0x000fc600078e20ff */
[----:B------:R-:W-:Y:S05]  /*0910*/  BRA.U UP0, `(.L_x_30) ;  /* 0xfffffff900bc7547 */ /* 0x000fea000b83ffff */
.L_x_24:
[----:B------:R-:W1:Y:S01]  /*0920*/  LDCU UR7, c[0x0][0x398] ;  /* 0x00007300ff0777ac */ /* 0x000e620008000800 */
[----:B------:R-:W-:-:S04]  /*0930*/  ISETP.GE.AND P0, PT, R23, R8, PT ;  /* 0x000000081700720c */ /* 0x000fc80003f06270 */
[----:B-1----:R-:W-:-:S13]  /*0940*/  ISETP.GE.OR P0, PT, R25, UR7, P0 ;  /* 0x0000000719007c0c */ /* 0x002fda0008706670 */
[----:B------:R-:W-:Y:S05]  /*0950*/  @P0 EXIT ;  /* 0x000000000000094d */ /* 0x000fea0003800000 */
[----:B------:R-:W1:Y:S01]  /*0960*/  LDC.64 R2, c[0x0][0x390] ;  /* 0x0000e400ff027b82 */ /* 0x000e620000000a00 */
[----:B------:R-:W-:-:S04]  /*0970*/  IMAD R23, R25, R8, R23 ;  /* 0x0000000819177224 */ /* 0x000fc800078e0217 */
[----:B-1----:R-:W-:-:S05]  /*0980*/  IMAD.WIDE R2, R23, 0x4, R2 ;  /* 0x0000000417027825 */ /* 0x002fca00078e0202 */
[----:B------:R-:W-:Y:S01]  /*0990*/  STG.E desc[UR8][R2.64], R11 ;  /* 0x0000000b02007986 */ /* 0x000fe2000c101908 */
[----:B------:R-:W-:Y:S05]  /*09a0*/  EXIT ;  /* 0x000000000000794d */ /* 0x000fea0003800000 */
.L_x_31:
        /* <DEDUP_REMOVED lines=13> */
.L_x_53:


//--------------------- .text._Z43gemm_kernel_global_blocking_shared_prefetchILi8ELi8ELi8EEvPKfS1_Pfiii --------------------------
	.section	.text._Z43gemm_kernel_global_blocking_shared_prefetchILi8ELi8ELi8EEvPKfS1_Pfiii,"ax",@progbits
	.align	128
        .global         _Z43gemm_kernel_global_blocking_shared_prefetchILi8ELi8ELi8EEvPKfS1_Pfiii
        .type           _Z43gemm_kernel_global_blocking_shared_prefetchILi8ELi8ELi8EEvPKfS1_Pfiii,@function
        .size           _Z43gemm_kernel_global_blocking_shared_prefetchILi8ELi8ELi8EEvPKfS1_Pfiii,(.L_x_54 - _Z43gemm_kernel_global_blocking_shared_prefetchILi8ELi8ELi8EEvPKfS1_Pfiii)
        .other          _Z43gemm_kernel_global_blocking_shared_prefetchILi8ELi8ELi8EEvPKfS1_Pfiii,@"STO_CUDA_ENTRY STV_DEFAULT"
_Z43gemm_kernel_global_blocking_shared_prefetchILi8ELi8ELi8EEvPKfS1_Pfiii:
.text._Z43gemm_kernel_global_blocking_shared_prefetchILi8ELi8ELi8EEvPKfS1_Pfiii:
        /* <DEDUP_REMOVED lines=22> */
[----:B0-----:R-:W-:-:S05]  /*0160*/  @!P2 IMAD.WIDE.U32 R6, R3, 0x4, R6 ;  /* 0x000000040306a825 */ /* 0x001fca00078e0006 */
[----:B-----5:R0:W2:Y:S01]  /*0170*/  @!P2 LDG.E.CONSTANT R11, desc[UR8][R6.64] ;  /* 0x00000008060ba981 */ /* 0x0200a2000c1e9900 */
[----:B-1----:R-:W-:-:S06]  /*0180*/  @!P1 IMAD.WIDE R8, R5, 0x4, R8 ;  /* 0x0000000405089825 */ /* 0x002fcc00078e0208 */
[----:B------:R-:W3:Y:S01]  /*0190*/  @!P1 LDG.E.CONSTANT R8, desc[UR8][R8.64] ;  /* 0x0000000808089981 */ /* 0x000ee2000c1e9900 */
[----:B------:R-:W1:Y:S01]  /*01a0*/  S2UR UR6, SR_CgaCtaId ;  /* 0x00000000000679c3 */ /* 0x000e620000008800 */
[----:B------:R-:W-:Y:S02]  /*01b0*/  UMOV UR4, 0x400 ;  /* 0x0000040000047882 */ /* 0x000fe40000000000 */
[----:B------:R-:W-:Y:S02]  /*01c0*/  UIADD3 UR5, UPT, UPT, UR4, 0x200, URZ ;  /* 0x0000020004057890 */ /* 0x000fe4000fffe0ff */
[----:B-1----:R-:W-:Y:S02]  /*01d0*/  ULEA UR4, UR6, UR4, 0x18 ;  /* 0x0000000406047291 */ /* 0x002fe4000f8ec0ff */
[----:B------:R-:W-:-:S04]  /*01e0*/  ULEA UR5, UR6, UR5, 0x18 ;  /* 0x0000000506057291 */ /* 0x000fc8000f8ec0ff */
[C---:B------:R-:W-:Y:S02]  /*01f0*/  LEA R3, R2.reuse, UR4, 0x5 ;  /* 0x0000000402037c11 */ /* 0x040fe4000f8e28ff */
[----:B------:R-:W-:Y:S02]  /*0200*/  LEA R5, R2, UR5, 0x5 ;  /* 0x0000000502057c11 */ /* 0x000fe4000f8e28ff */
[C---:B------:R-:W-:Y:S02]  /*0210*/  LEA R4, R0.reuse, R3, 0x2 ;  /* 0x0000000300047211 */ /* 0x040fe400078e10ff */
[----:B------:R-:W-:Y:S01]  /*0220*/  LEA R5, R0, R5, 0x2 ;  /* 0x0000000500057211 */ /* 0x000fe200078e10ff */
[----:B------:R-:W-:Y:S02]  /*0230*/  UISETP.GE.AND UP0, UPT, UR10, 0x1, UPT ;  /* 0x000000010a00788c */ /* 0x000fe4000bf06270 */
[----:B------:R-:W-:Y:S01]  /*0240*/  UIADD3 UR4, UPT, UPT, UR10, 0x7, URZ ;  /* 0x000000070a047890 */ /* 0x000fe2000fffe0ff */
[----:B0-----:R-:W-:-:S03]  /*0250*/  IMAD.MOV.U32 R7, RZ, RZ, RZ ;  /* 0x000000ffff077224 */ /* 0x001fc600078e00ff */
        /* <DEDUP_REMOVED lines=8> */
[----:B------:R-:W-:Y:S01]  /*02e0*/  USHF.R.S32.HI UR6, URZ, 0x3, UR6 ;  /* 0x00000003ff067899 */ /* 0x000fe20008011406 */
[----:B------:R-:W-:Y:S01]  /*02f0*/  ISETP.GE.AND P1, PT, R23, R22, PT ;  /* 0x000000161700720c */ /* 0x000fe20003f26270 */
[----:B------:R-:W-:Y:S01]  /*0300*/  HFMA2 R15, -RZ, RZ, 0, 0 ;  /* 0x00000000ff0f7431 */ /* 0x000fe200000001ff */
[----:B------:R-:W-:Y:S01]  /*0310*/  LEA R6, R0, UR5, 0x2 ;  /* 0x0000000500067c11 */ /* 0x000fe2000f8e10ff */
[----:B------:R-:W-:Y:S01]  /*0320*/  UISETP.LT.AND UP0, UPT, UR6, 0x1, UPT ;  /* 0x000000010600788c */ /* 0x000fe2000bf01270 */
[----:B------:R-:W-:Y:S02]  /*0330*/  ISETP.LT.AND P1, PT, R25, UR7, !P1 ;  /* 0x0000000719007c0c */ /* 0x000fe4000cf21270 */
[----:B------:R-:W-:Y:S01]  /*0340*/  MOV R9, 0x1 ;  /* 0x0000000100097802 */ /* 0x000fe20000000f00 */
[----:B------:R-:W-:Y:S02]  /*0350*/  USEL UR4, UR6, 0x1, !UP0 ;  /* 0x0000000106047887 */ /* 0x000fe4000c000000 */
[----:B------:R-:W-:-:S09]  /*0360*/  UISETP.GE.U32.AND UP0, UPT, UR10, 0x9, UPT ;  /* 0x000000090a00788c */ /* 0x000fd2000bf06070 */
[----:B------:R-:W-:Y:S05]  /*0370*/  BRA.U !UP0, `(.L_x_33) ;  /* 0x0000000508b07547 */ /* 0x000fea000b800000 */
[----:B------:R-:W1:Y:S01]  /*0380*/  LDC R7, c[0x0][0x39c] ;  /* 0x0000e700ff077b82 */ /* 0x000e620000000800 */
[C---:B------:R-:W-:Y:S01]  /*0390*/  IADD3 R17, PT, PT, R2.reuse, 0x8, RZ ;  /* 0x0000000802117810 */ /* 0x040fe20007ffe0ff */
[----:B------:R-:W-:Y:S01]  /*03a0*/  VIADD R9, R2, 0x10 ;  /* 0x0000001002097836 */ /* 0x000fe20000000000 */
[----:B------:R-:W-:Y:S01]  /*03b0*/  IADD3 R16, PT, PT, R0, 0x8, RZ ;  /* 0x0000000800107810 */ /* 0x000fe20007ffe0ff */
[----:B------:R-:W-:Y:S01]  /*03c0*/  ULOP3.LUT UR5, UR4, 0xffffffe, URZ, 0xc0, !UPT ;  /* 0x0ffffffe04057892 */ /* 0x000fe2000f8ec0ff */
[----:B------:R-:W-:Y:S01]  /*03d0*/  MOV R15, RZ ;  /* 0x000000ff000f7202 */ /* 0x000fe20000000f00 */
[-CC-:B------:R-:W-:Y:S01]  /*03e0*/  IMAD R18, R9, R22.reuse, R0.reuse ;  /* 0x0000001609127224 */ /* 0x180fe200078e0200 */
[----:B------:R-:W2:Y:S01]  /*03f0*/  LDCU UR11, c[0x0][0x3a0] ;  /* 0x00007400ff0b77ac */ /* 0x000ea20008000800 */
[----:B0-----:R-:W-:Y:S02]  /*0400*/  IMAD R8, R17, R22, R0 ;  /* 0x0000001611087224 */ /* 0x001fe400078e0200 */
[C---:B------:R-:W-:Y:S01]  /*0410*/  IMAD R18, R19.reuse, 0x8, R18 ;  /* 0x0000000813127824 */ /* 0x040fe200078e0212 */
[----:B------:R-:W0:Y:S01]  /*0420*/  LDCU UR7, c[0x0][0x39c] ;  /* 0x00007380ff0777ac */ /* 0x000e220008000800 */
[----:B------:R-:W-:Y:S01]  /*0430*/  IMAD.MOV.U32 R20, RZ, RZ, 0x2 ;  /* 0x00000002ff147424 */ /* 0x000fe200078e00ff */
[----:B------:R-:W-:Y:S01]  /*0440*/  LEA R19, R19, R8, 0x3 ;  /* 0x0000000813137211 */ /* 0x000fe200078e18ff */
[----:B------:R-:W-:Y:S01]  /*0450*/  IMAD R21, R25, UR10, R16 ;  /* 0x0000000a19157c24 */ /* 0x000fe2000f8e0210 */
[----:B------:R-:W-:-:S12]  /*0460*/  UIADD3 UR5, UPT, UPT, -UR5, URZ, URZ ;  /* 0x000000ff05057290 */ /* 0x000fd8000fffe1ff */
.L_x_40:
[C---:B0--3--:R-:W-:Y:S02]  /*0470*/  IADD3 R8, PT, PT, R20.reuse, -0x1, RZ ;  /* 0xffffffff14087810 */ /* 0x049fe40007ffe0ff */
[----:B------:R-:W-:Y:S02]  /*0480*/  ISETP.GE.AND P3, PT, R20, UR6, PT ;  /* 0x0000000614007c0c */ /* 0x000fe4000bf66270 */
[----:B------:R-:W-:-:S13]  /*0490*/  ISETP.GE.AND P2, PT, R8, UR6, PT ;  /* 0x0000000608007c0c */ /* 0x000fda000bf46270 */
[----:B------:R-:W-:Y:S05]  /*04a0*/  @P2 BRA `(.L_x_34) ;  /* 0x0000000000382947 */ /* 0x000fea0003800000 */
[----:B0-----:R-:W-:Y:S01]  /*04b0*/  ISETP.GE.AND P2, PT, R23, UR7, PT ;  /* 0x0000000717007c0c */ /* 0x001fe2000bf46270 */
[----:B------:R-:W-:Y:S01]  /*04c0*/  HFMA2 R13, -RZ, RZ, 0, 0 ;  /* 0x00000000ff0d7431 */ /* 0x000fe200000001ff */
[----:B--2---:R-:W-:Y:S02]  /*04d0*/  ISETP.GE.OR P4, PT, R16, UR11, !P0 ;  /* 0x0000000b10007c0c */ /* 0x004fe4000c786670 */
[----:B------:R-:W-:-:S04]  /*04e0*/  ISETP.GE.OR P2, PT, R17, UR11, P2 ;  /* 0x0000000b11007c0c */ /* 0x000fc80009746670 */
[----:B------:R-:W-:-:S07]  /*04f0*/  ISETP.GT.U32.OR P2, PT, R2, 0x7, P2 ;  /* 0x000000070200780c */ /* 0x000fce0001744470 */
[----:B------:R-:W0:Y:S08]  /*0500*/  @!P4 LDC.64 R10, c[0x0][0x380] ;  /* 0x0000e000ff0acb82 */ /* 0x000e300000000a00 */
[----:B------:R-:W2:Y:S01]  /*0510*/  @!P2 LDC.64 R8, c[0x0][0x388] ;  /* 0x0000e200ff08ab82 */ /* 0x000ea20000000a00 */
[----:B0-----:R-:W-:-:S05]  /*0520*/  @!P4 IMAD.WIDE.U32 R10, R21, 0x4, R10 ;  /* 0x00000004150ac825 */ /* 0x001fca00078e000a */
[----:B------:R-:W3:Y:S01]  /*0530*/  @!P4 LDG.E.CONSTANT R13, desc[UR8][R10.64] ;  /* 0x000000080a0dc981 */ /* 0x000ee2000c1e9900 */
[----:B--2---:R-:W-:-:S06]  /*0540*/  @!P2 IMAD.WIDE R8, R19, 0x4, R8 ;  /* 0x000000041308a825 */ /* 0x004fcc00078e0208 */
[----:B------:R-:W2:Y:S04]  /*0550*/  @!P2 LDG.E.CONSTANT R8, desc[UR8][R8.64] ;  /* 0x000000080808a981 */ /* 0x000ea8000c1e9900 */
[----:B---3--:R3:W-:Y:S04]  /*0560*/  STS [R4], R13 ;  /* 0x0000000d04007388 */ /* 0x0087e80000000800 */
[----:B--2---:R3:W-:Y:S04]  /*0570*/  @!P2 STS [R5], R8 ;  /* 0x000000080500a388 */ /* 0x0047e80000000800 */
[----:B------:R3:W-:Y:S02]  /*0580*/  @P2 STS [R5], RZ ;  /* 0x000000ff05002388 */ /* 0x0007e40000000800 */
.L_x_34:
[----:B------:R-:W-:Y:S06]  /*0590*/  BAR.SYNC.DEFER_BLOCKING 0x0 ;  /* 0x0000000000007b1d */ /* 0x000fec0000010000 */
[----:B------:R-:W-:Y:S04]  /*05a0*/  BSSY.RECONVERGENT B0, `(.L_x_35) ;  /* 0x0000014000007945 */ /* 0x000fe80003800200 */
[----:B------:R-:W-:Y:S05]  /*05b0*/  @!P1 BRA `(.L_x_36) ;  /* 0x0000000000489947 */ /* 0x000fea0003800000 */
[----:B------:R-:W-:Y:S04]  /*05c0*/  LDS R12, [R6+0x100] ;  /* 0x00010000060c7984 */ /* 0x000fe80000000800 */
[----:B---3--:R-:W3:Y:S04]  /*05d0*/  LDS.128 R8, [R3+0x100] ;  /* 0x0001000003087984 */ /* 0x008ee80000000c00 */
[----:B------:R-:W4:Y:S04]  /*05e0*/  LDS R13, [R6+0x120] ;  /* 0x00012000060d7984 */ /* 0x000f280000000800 */
[----:B------:R-:W5:Y:S04]  /*05f0*/  LDS R27, [R6+0x140] ;  /* 0x00014000061b7984 */ /* 0x000f680000000800 */
[----:B------:R-:W-:Y:S01]  /*0600*/  LDS R29, [R6+0x1a0] ;  /* 0x0001a000061d7984 */ /* 0x000fe20000000800 */
[----:B---3--:R-:W-:-:S03]  /*0610*/  FFMA R12, R8, R12, R15 ;  /* 0x0000000c080c7223 */ /* 0x008fc6000000000f */
[----:B------:R-:W3:Y:S01]  /*0620*/  LDS R8, [R6+0x160] ;  /* 0x0001600006087984 */ /* 0x000ee20000000800 */
[----:B----4-:R-:W-:-:S03]  /*0630*/  FFMA R22, R13, R9, R12 ;  /* 0x000000090d167223 */ /* 0x010fc6000000000c */
[----:B------:R-:W-:Y:S01]  /*0640*/  LDS R9, [R6+0x180] ;  /* 0x0001800006097984 */ /* 0x000fe20000000800 */
[----:B-----5:R-:W-:-:S03]  /*0650*/  FFMA R27, R27, R10, R22 ;  /* 0x0000000a1b1b7223 */ /* 0x020fc60000000016 */
[----:B------:R-:W4:Y:S04]  /*0660*/  LDS.128 R12, [R3+0x110] ;  /* 0x00011000030c7984 */ /* 0x000f280000000c00 */
[----:B------:R-:W5:Y:S04]  /*0670*/  LDS R22, [R6+0x1c0] ;  /* 0x0001c00006167984 */ /* 0x000f680000000800 */
[----:B------:R-:W0:Y:S01]  /*0680*/  LDS R10, [R6+0x1e0] ;  /* 0x0001e000060a7984 */ /* 0x000e220000000800 */
[----:B---3--:R-:W-:-:S04]  /*0690*/  FFMA R11, R8, R11, R27 ;  /* 0x0000000b080b7223 */ /* 0x008fc8000000001b */
[----:B----4-:R-:W-:-:S04]  /*06a0*/  FFMA R12, R12, R9, R11 ;  /* 0x000000090c0c7223 */ /* 0x010fc8000000000b */
[----:B------:R-:W-:-:S04]  /*06b0*/  FFMA R13, R29, R13, R12 ;  /* 0x0000000d1d0d7223 */ /* 0x000fc8000000000c */
[----:B-----5:R-:W-:-:S04]  /*06c0*/  FFMA R13, R22, R14, R13 ;  /* 0x0000000e160d7223 */ /* 0x020fc8000000000d */
[----:B0-----:R-:W-:-:S07]  /*06d0*/  FFMA R15, R10, R15, R13 ;  /* 0x0000000f0a0f7223 */ /* 0x001fce000000000d */
.L_x_36:
[----:B0-2---:R-:W-:Y:S05]  /*06e0*/  BSYNC.RECONVERGENT B0 ;  /* 0x0000000000007941 */ /* 0x005fea0003800200 */
.L_x_35:
[----:B------:R-:W-:Y:S06]  /*06f0*/  BAR.SYNC.DEFER_BLOCKING 0x0 ;  /* 0x0000000000007b1d */ /* 0x000fec0000010000 */
[----:B------:R-:W-:Y:S05]  /*0700*/  @P3 BRA `(.L_x_37) ;  /* 0x0000000000443947 */ /* 0x000fea0003800000 */
[----:B------:R-:W-:Y:S01]  /*0710*/  VIADD R9, R17, 0x8 ;  /* 0x0000000811097836 */ /* 0x000fe20000000000 */
[----:B------:R-:W-:Y:S01]  /*0720*/  ISETP.GE.AND P2, PT, R23, UR7, PT ;  /* 0x0000000717007c0c */ /* 0x000fe2000bf46270 */
[----:B---3--:R-:W-:Y:S01]  /*0730*/  IMAD.MOV.U32 R13, RZ, RZ, RZ ;  /* 0x000000ffff0d7224 */ /* 0x008fe200078e00ff */
[----:B------:R-:W-:Y:S02]  /*0740*/  IADD3 R8, PT, PT, R16, 0x8, RZ ;  /* 0x0000000810087810 */ /* 0x000fe40007ffe0ff */
[----:B------:R-:W-:Y:S02]  /*0750*/  ISETP.LT.AND P2, PT, R9, UR11, !P2 ;  /* 0x0000000b09007c0c */ /* 0x000fe4000d741270 */
[----:B------:R-:W-:Y:S02]  /*0760*/  ISETP.GE.OR P3, PT, R8, UR11, !P0 ;  /* 0x0000000b08007c0c */ /* 0x000fe4000c766670 */
[----:B------:R-:W-:-:S11]  /*0770*/  ISETP.LT.U32.AND P2, PT, R2, 0x8, P2 ;  /* 0x000000080200780c */ /* 0x000fd60001741070 */
[----:B------:R-:W0:Y:S01]  /*0780*/  @!P3 LDC.64 R10, c[0x0][0x380] ;  /* 0x0000e000ff0abb82 */ /* 0x000e220000000a00 */
[----:B------:R-:W-:-:S07]  /*0790*/  @!P3 IADD3 R27, PT, PT, R21, 0x8, RZ ;  /* 0x00000008151bb810 */ /* 0x000fce0007ffe0ff */
[----:B------:R-:W2:Y:S01]  /*07a0*/  @P2 LDC.64 R8, c[0x0][0x388] ;  /* 0x0000e200ff082b82 */ /* 0x000ea20000000a00 */
[----:B0-----:R-:W-:-:S05]  /*07b0*/  @!P3 IMAD.WIDE.U32 R10, R27, 0x4, R10 ;  /* 0x000000041b0ab825 */ /* 0x001fca00078e000a */
[----:B------:R-:W3:Y:S01]  /*07c0*/  @!P3 LDG.E.CONSTANT R13, desc[UR8][R10.64] ;  /* 0x000000080a0db981 */ /* 0x000ee2000c1e9900 */
[----:B--2---:R-:W-:-:S06]  /*07d0*/  @P2 IMAD.WIDE R8, R18, 0x4, R8 ;  /* 0x0000000412082825 */ /* 0x004fcc00078e0208 */
[----:B------:R-:W2:Y:S04]  /*07e0*/  @P2 LDG.E.CONSTANT R8, desc[UR8][R8.64] ;  /* 0x0000000808082981 */ /* 0x000ea8000c1e9900 */
[----:B---3--:R0:W-:Y:S04]  /*07f0*/  STS [R4+0x100], R13 ;  /* 0x0001000d04007388 */ /* 0x0081e80000000800 */
[----:B------:R0:W-:Y:S04]  /*0800*/  @!P2 STS [R5+0x100], RZ ;  /* 0x000100ff0500a388 */ /* 0x0001e80000000800 */
[----:B--2---:R0:W-:Y:S02]  /*0810*/  @P2 STS [R5+0x100], R8 ;  /* 0x0001000805002388 */ /* 0x0041e40000000800 */
.L_x_37:
[----:B------:R-:W-:Y:S06]  /*0820*/  BAR.SYNC.DEFER_BLOCKING 0x0 ;  /* 0x0000000000007b1d */ /* 0x000fec0000010000 */
[----:B------:R-:W-:Y:S04]  /*0830*/  BSSY.RECONVERGENT B0, `(.L_x_38) ;  /* 0x0000014000007945 */ /* 0x000fe80003800200 */
[----:B------:R-:W-:Y:S05]  /*0840*/  @!P1 BRA `(.L_x_39) ;  /* 0x0000000000489947 */ /* 0x000fea0003800000 */
[----:B------:R-:W-:Y:S04]  /*0850*/  LDS R12, [R6] ;  /* 0x00000000060c7984 */ /* 0x000fe80000000800 */
[----:B0--3--:R-:W0:Y:S04]  /*0860*/  LDS.128 R8, [R3] ;  /* 0x0000000003087984 */ /* 0x009e280000000c00 */
        /* <DEDUP_REMOVED lines=16> */
.L_x_39:
[----:B------:R-:W-:Y:S05]  /*0970*/  BSYNC.RECONVERGENT B0 ;  /* 0x0000000000007941 */ /* 0x000fea0003800200 */
.L_x_38:
[----:B------:R-:W-:Y:S01]  /*0980*/  BAR.SYNC.DEFER_BLOCKING 0x0 ;  /* 0x0000000000007b1d */ /* 0x000fe20000010000 */
[----:B------:R-:W-:Y:S01]  /*0990*/  UIADD3 UR5, UPT, UPT, UR5, 0x2, URZ ;  /* 0x0000000205057890 */ /* 0x000fe2000fffe0ff */
[----:B-1----:R-:W-:Y:S01]  /*09a0*/  IMAD.MOV.U32 R22, RZ, RZ, R7 ;  /* 0x000000ffff167224 */ /* 0x002fe200078e0007 */
[----:B------:R-:W-:Y:S02]  /*09b0*/  IADD3 R20, PT, PT, R20, 0x2, RZ ;  /* 0x0000000214147810 */ /* 0x000fe40007ffe0ff */
[----:B------:R-:W-:Y:S01]  /*09c0*/  UISETP.NE.AND UP0, UPT, UR5, URZ, UPT ;  /* 0x000000ff0500728c */ /* 0x000fe2000bf05270 */
[----:B------:R-:W-:Y:S01]  /*09d0*/  IADD3 R17, PT, PT, R17, 0x10, RZ ;  /* 0x0000001011117810 */ /* 0x000fe20007ffe0ff */
[----:B------:R-:W-:Y:S01]  /*09e0*/  IMAD R18, R22, 0x10, R18 ;  /* 0x0000001016127824 */ /* 0x000fe200078e0212 */
[----:B------:R-:W-:Y:S02]  /*09f0*/  IADD3 R21, PT, PT, R21, 0x10, RZ ;  /* 0x0000001015157810 */ /* 0x000fe40007ffe0ff */
[----:B------:R-:W-:-:S02]  /*0a00*/  IADD3 R16, PT, PT, R16, 0x10, RZ ;  /* 0x0000001010107810 */ /* 0x000fc40007ffe0ff */
[----:B------:R-:W-:Y:S02]  /*0a10*/  LEA R19, R22, R19, 0x4 ;  /* 0x0000001316137211 */ /* 0x000fe400078e20ff */
[----:B------:R-:W-:Y:S05]  /*0a20*/  BRA.U UP0, `(.L_x_40) ;  /* 0xfffffff900907547 */ /* 0x000fea000b83ffff */
[----:B------:R-:W-:-:S07]  /*0a30*/  IADD3 R9, PT, PT, R20, -0x1, RZ ;  /* 0xffffffff14097810 */ /* 0x000fce0007ffe0ff */
.L_x_33:
[----:B------:R-:W-:Y:S01]  /*0a40*/  ULOP3.LUT UR4, UR4, 0x1, URZ, 0xc0, !UPT ;  /* 0x0000000104047892 */ /* 0x000fe2000f8ec0ff */
[----:B------:R-:W-:-:S03]  /*0a50*/  IMAD.MOV.U32 R7, RZ, RZ, R15 ;  /* 0x000000ffff077224 */ /* 0x000fc600078e000f */
[----:B------:R-:W-:-:S09]  /*0a60*/  UISETP.NE.U32.AND UP0, UPT, UR4, 0x1, UPT ;  /* 0x000000010400788c */ /* 0x000fd2000bf05070 */
[----:B------:R-:W-:Y:S05]  /*0a70*/  BRA.U UP0, `(.L_x_32) ;  /* 0x0000000100b07547 */ /* 0x000fea000b800000 */
[----:B------:R-:W-:-:S13]  /*0a80*/  ISETP.GE.AND P2, PT, R9, UR6, PT ;  /* 0x0000000609007c0c */ /* 0x000fda000bf46270 */
[----:B------:R-:W-:Y:S05]  /*0a90*/  @P2 BRA `(.L_x_41) ;  /* 0x00000000004c2947 */ /* 0x000fea0003800000 */
[----:B------:R-:W1:Y:S01]  /*0aa0*/  LDCU UR4, c[0x0][0x3a0] ;  /* 0x00007400ff0477ac */ /* 0x000e620008000800 */
[----:B------:R-:W-:Y:S02]  /*0ab0*/  ISETP.GE.AND P2, PT, R23, R22, PT ;  /* 0x000000161700720c */ /* 0x000fe40003f46270 */
[C---:B------:R-:W-:Y:S02]  /*0ac0*/  LEA R15, R9.reuse, R2, 0x3 ;  /* 0x00000002090f7211 */ /* 0x040fe400078e18ff */
[----:B------:R-:W-:Y:S02]  /*0ad0*/  LEA R0, R9, R0, 0x3 ;  /* 0x0000000009007211 */ /* 0x000fe400078e18ff */
[----:B-1----:R-:W-:Y:S02]  /*0ae0*/  ISETP.LT.AND P2, PT, R15, UR4, !P2 ;  /* 0x000000040f007c0c */ /* 0x002fe4000d741270 */
[----:B------:R-:W-:Y:S02]  /*0af0*/  ISETP.GE.OR P0, PT, R0, UR4, !P0 ;  /* 0x0000000400007c0c */ /* 0x000fe4000c706670 */
[----:B------:R-:W-:-:S11]  /*0b00*/  ISETP.LT.U32.AND P2, PT, R2, 0x8, P2 ;  /* 0x000000080200780c */ /* 0x000fd60001741070 */
[----:B0-----:R-:W0:Y:S01]  /*0b10*/  @!P0 LDC.64 R10, c[0x0][0x380] ;  /* 0x0000e000ff0a8b82 */ /* 0x001e220000000a00 */
[----:B---3--:R-:W-:Y:S02]  /*0b20*/  @!P0 IMAD R13, R25, UR4, R0 ;  /* 0x00000004190d8c24 */ /* 0x008fe4000f8e0200 */
[----:B------:R-:W-:-:S05]  /*0b30*/  @P2 IMAD R15, R15, R22, R23 ;  /* 0x000000160f0f2224 */ /* 0x000fca00078e0217 */
[----:B------:R-:W1:Y:S01]  /*0b40*/  @P2 LDC.64 R8, c[0x0][0x388] ;  /* 0x0000e200ff082b82 */ /* 0x000e620000000a00 */
[----:B0-----:R-:W-:Y:S01]  /*0b50*/  @!P0 IMAD.WIDE.U32 R10, R13, 0x4, R10 ;  /* 0x000000040d0a8825 */ /* 0x001fe200078e000a */
[----:B------:R-:W-:-:S06]  /*0b60*/  MOV R13, RZ ;  /* 0x000000ff000d7202 */ /* 0x000fcc0000000f00 */
[----:B------:R-:W2:Y:S01]  /*0b70*/  @!P0 LDG.E.CONSTANT R13, desc[UR8][R10.64] ;  /* 0x000000080a0d8981 */ /* 0x000ea2000c1e9900 */
[----:B-1----:R-:W-:-:S06]  /*0b80*/  @P2 IMAD.WIDE R8, R15, 0x4, R8 ;  /* 0x000000040f082825 */ /* 0x002fcc00078e0208 */
[----:B------:R-:W3:Y:S04]  /*0b90*/  @P2 LDG.E.CONSTANT R8, desc[UR8][R8.64] ;  /* 0x0000000808082981 */ /* 0x000ee8000c1e9900 */
[----:B--2---:R1:W-:Y:S04]  /*0ba0*/  STS [R4], R13 ;  /* 0x0000000d04007388 */ /* 0x0043e80000000800 */
[----:B------:R1:W-:Y:S04]  /*0bb0*/  @!P2 STS [R5], RZ ;  /* 0x000000ff0500a388 */ /* 0x0003e80000000800 */
[----:B---3--:R1:W-:Y:S02]  /*0bc0*/  @P2 STS [R5], R8 ;  /* 0x0000000805002388 */ /* 0x0083e40000000800 */
.L_x_41:
[----:B------:R-:W-:Y:S06]  /*0bd0*/  BAR.SYNC.DEFER_BLOCKING 0x0 ;  /* 0x0000000000007b1d */ /* 0x000fec0000010000 */
[----:B------:R-:W-:Y:S04]  /*0be0*/  BSSY.RECONVERGENT B0, `(.L_x_42) ;  /* 0x0000014000007945 */ /* 0x000fe80003800200 */
[----:B------:R-:W-:Y:S05]  /*0bf0*/  @!P1 BRA `(.L_x_43) ;  /* 0x0000000000489947 */ /* 0x000fea0003800000 */
[----:B------:R-:W-:Y:S04]  /*0c00*/  LDS R0, [R6+0x100] ;  /* 0x0001000006007984 */ /* 0x000fe80000000800 */
[----:B01-3--:R-:W0:Y:S04]  /*0c10*/  LDS.128 R8, [R3+0x100] ;  /* 0x0001000003087984 */ /* 0x00be280000000c00 */
[----:B------:R-:W1:Y:S04]  /*0c20*/  LDS R5, [R6+0x120] ;  /* 0x0001200006057984 */ /* 0x000e680000000800 */
[----:B------:R-:W2:Y:S04]  /*0c30*/  LDS R2, [R6+0x140] ;  /* 0x0001400006027984 */ /* 0x000ea80000000800 */
[----:B------:R-:W3:Y:S04]  /*0c40*/  LDS R17, [R6+0x160] ;  /* 0x0001600006117984 */ /* 0x000ee80000000800 */
[----:B------:R-:W-:Y:S04]  /*0c50*/  LDS R4, [R6+0x180] ;  /* 0x0001800006047984 */ /* 0x000fe80000000800 */
[----:B------:R-:W4:Y:S04]  /*0c60*/  LDS.128 R12, [R3+0x110] ;  /* 0x00011000030c7984 */ /* 0x000f280000000c00 */
[----:B------:R-:W5:Y:S04]  /*0c70*/  LDS R19, [R6+0x1a0] ;  /* 0x0001a00006137984 */ /* 0x000f680000000800 */
[----:B------:R-:W5:Y:S04]  /*0c80*/  LDS R16, [R6+0x1c0] ;  /* 0x0001c00006107984 */ /* 0x000f680000000800 */
[----:B------:R-:W5:Y:S01]  /*0c90*/  LDS R21, [R6+0x1e0] ;  /* 0x0001e00006157984 */ /* 0x000f620000000800 */
[----:B0-----:R-:W-:-:S04]  /*0ca0*/  FFMA R0, R8, R0, R7 ;  /* 0x0000000008007223 */ /* 0x001fc80000000007 */
[----:B-1----:R-:W-:-:S04]  /*0cb0*/  FFMA R5, R5, R9, R0 ;  /* 0x0000000905057223 */ /* 0x002fc80000000000 */
[----:B--2---:R-:W-:-:S04]  /*0cc0*/  FFMA R2, R2, R10, R5 ;  /* 0x0000000a02027223 */ /* 0x004fc80000000005 */
[----:B---3--:R-:W-:-:S04]  /*0cd0*/  FFMA R11, R17, R11, R2 ;  /* 0x0000000b110b7223 */ /* 0x008fc80000000002 */
[----:B----4-:R-:W-:-:S04]  /*0ce0*/  FFMA R4, R12, R4, R11 ;  /* 0x000000040c047223 */ /* 0x010fc8000000000b */
[----:B-----5:R-:W-:-:S04]  /*0cf0*/  FFMA R13, R19, R13, R4 ;  /* 0x0000000d130d7223 */ /* 0x020fc80000000004 */
[----:B------:R-:W-:-:S04]  /*0d00*/  FFMA R14, R16, R14, R13 ;  /* 0x0000000e100e7223 */ /* 0x000fc8000000000d */
[----:B------:R-:W-:-:S07]  /*0d10*/  FFMA R7, R21, R15, R14 ;  /* 0x0000000f15077223 */ /* 0x000fce000000000e */
.L_x_43:
[----:B------:R-:W-:Y:S05]  /*0d20*/  BSYNC.RECONVERGENT B0 ;  /* 0x0000000000007941 */ /* 0x000fea0003800200 */
.L_x_42:
[----:B------:R-:W-:Y:S06]  /*0d30*/  BAR.SYNC.DEFER_BLOCKING 0x0 ;  /* 0x0000000000007b1d */ /* 0x000fec0000010000 */
.L_x_32:
[----:B------:R-:W2:Y:S01]  /*0d40*/  LDCU UR4, c[0x0][0x398] ;  /* 0x00007300ff0477ac */ /* 0x000ea20008000800 */
[----:B------:R-:W-:-:S04]  /*0d50*/  ISETP.GE.AND P0, PT, R23, R22, PT ;  /* 0x000000161700720c */ /* 0x000fc80003f06270 */
[----:B--2---:R-:W-:-:S13]  /*0d60*/  ISETP.GE.OR P0, PT, R25, UR4, P0 ;  /* 0x0000000419007c0c */ /* 0x004fda0008706670 */
[----:B------:R-:W-:Y:S05]  /*0d70*/  @P0 EXIT ;  /* 0x000000000000094d */ /* 0x000fea0003800000 */
[----:B------:R-:W2:Y:S01]  /*0d80*/  LDC.64 R2, c[0x0][0x390] ;  /* 0x0000e400ff027b82 */ /* 0x000ea20000000a00 */
[----:B------:R-:W-:-:S04]  /*0d90*/  IMAD R23, R25, R22, R23 ;  /* 0x0000001619177224 */ /* 0x000fc800078e0217 */
[----:B--2---:R-:W-:-:S05]  /*0da0*/  IMAD.WIDE R2, R23, 0x4, R2 ;  /* 0x0000000417027825 */ /* 0x004fca00078e0202 */
[----:B------:R-:W-:Y:S01]  /*0db0*/  STG.E desc[UR8][R2.64], R7 ;  /* 0x0000000702007986 */ /* 0x000fe2000c101908 */
[----:B------:R-:W-:Y:S05]  /*0dc0*/  EXIT ;  /* 0x000000000000794d */ /* 0x000fea0003800000 */
.L_x_44:
        /* <DEDUP_REMOVED lines=11> */
.L_x_54:


//--------------------- .text._Z17gemm_kernel_basicPKfS0_Pfiii --------------------------
	.section	.text._Z17gemm_kernel_basicPKfS0_Pfiii,"ax",@progbits
	.align	128
        .global         _Z17gemm_kernel_basicPKfS0_Pfiii
        .type           _Z17gemm_kernel_basicPKfS0_Pfiii,@function
        .size           _Z17gemm_kernel_basicPKfS0_Pfiii,(.L_x_55 - _Z17gemm_kernel_basicPKfS0_Pfiii)
        .other          _Z17gemm_kernel_basicPKfS0_Pfiii,@"STO_CUDA_ENTRY STV_DEFAULT"
_Z17gemm_kernel_basicPKfS0_Pfiii:
.text._Z17gemm_kernel_basicPKfS0_Pfiii:
[----:B------:R-:W-:Y:S01]  /*0000*/  LDC R1, c[0x0][0x37c] ;  /* 0x0000df00ff017b82 */ /* 0x000fe20000000800 */
[----:B------:R-:W0:Y:S07]  /*0010*/  S2R R5, SR_TID.X ;  /* 0x0000000000057919 */ /* 0x000e2e0000002100 */
[----:B------:R-:W1:Y:S01]  /*0020*/  LDC R19, c[0x0][0x364] ;  /* 0x0000d900ff137b82 */ /* 0x000e620000000800 */
[----:B------:R-:W1:Y:S07]  /*0030*/  S2R R4, SR_TID.Y ;  /* 0x0000000000047919 */ /* 0x000e6e0000002200 */
[----:B------:R-:W0:Y:S08]  /*0040*/  S2UR UR5, SR_CTAID.X ;  /* 0x00000000000579c3 */ /* 0x000e300000002500 */
[----:B------:R-:W0:Y:S08]  /*0050*/  LDC R0, c[0x0][0x360] ;  /* 0x0000d800ff007b82 */ /* 0x000e300000000800 */
[----:B------:R-:W1:Y:S08]  /*0060*/  S2UR UR4, SR_CTAID.Y ;  /* 0x00000000000479c3 */ /* 0x000e700000002600 */
[----:B------:R-:W2:Y:S01]  /*0070*/  LDC.64 R2, c[0x0][0x398] ;  /* 0x0000e600ff027b82 */ /* 0x000ea20000000a00 */
[----:B0-----:R-:W-:-:S02]  /*0080*/  IMAD R0, R0, UR5, R5 ;  /* 0x0000000500007c24 */ /* 0x001fc4000f8e0205 */
[----:B-1----:R-:W-:-:S03]  /*0090*/  IMAD R19, R19, UR4, R4 ;  /* 0x0000000413137c24 */ /* 0x002fc6000f8e0204 */
[----:B--2---:R-:W-:-:S04]  /*00a0*/  ISETP.GE.AND P0, PT, R0, R3, PT ;  /* 0x000000030000720c */ /* 0x004fc80003f06270 */
[----:B------:R-:W-:-:S13]  /*00b0*/  ISETP.GE.OR P0, PT, R19, R2, P0 ;  /* 0x000000021300720c */ /* 0x000fda0000706670 */
[----:B------:R-:W-:Y:S05]  /*00c0*/  @P0 EXIT ;  /* 0x000000000000094d */ /* 0x000fea0003800000 */
[----:B------:R-:W0:Y:S01]  /*00d0*/  LDC R2, c[0x0][0x3a0] ;  /* 0x0000e800ff027b82 */ /* 0x000e220000000800 */
[----:B------:R-:W1:Y:S01]  /*00e0*/  LDCU.64 UR4, c[0x0][0x358] ;  /* 0x00006b00ff0477ac */ /* 0x000e620008000a00 */
[----:B------:R-:W-:Y:S01]  /*00f0*/  HFMA2 R24, -RZ, RZ, 0, 0 ;  /* 0x00000000ff187431 */ /* 0x000fe200000001ff */
[----:B0-----:R-:W-:-:S13]  /*0100*/  ISETP.GE.AND P0, PT, R2, 0x1, PT ;  /* 0x000000010200780c */ /* 0x001fda0003f06270 */
[----:B-1----:R-:W-:Y:S05]  /*0110*/  @!P0 BRA `(.L_x_45) ;  /* 0x0000000400e08947 */ /* 0x002fea0003800000 */
[C---:B------:R-:W-:Y:S01]  /*0120*/  ISETP.GE.U32.AND P1, PT, R2.reuse, 0x8, PT ;  /* 0x000000080200780c */ /* 0x040fe20003f26070 */
[----:B------:R-:W-:Y:S01]  /*0130*/  IMAD R20, R19, R2, RZ ;  /* 0x0000000213147224 */ /* 0x000fe200078e02ff */
[----:B------:R-:W-:Y:S02]  /*0140*/  LOP3.LUT R27, R2, 0x7, RZ, 0xc0, !PT ;  /* 0x00000007021b7812 */ /* 0x000fe400078ec0ff */
[----:B------:R-:W-:Y:S02]  /*0150*/  MOV R24, RZ ;  /* 0x000000ff00187202 */ /* 0x000fe40000000f00 */
[----:B------:R-:W-:Y:S02]  /*0160*/  ISETP.NE.AND P0, PT, R27, RZ, PT ;  /* 0x000000ff1b00720c */ /* 0x000fe40003f05270 */
[----:B------:R-:W-:-:S05]  /*0170*/  MOV R21, RZ ;  /* 0x000000ff00157202 */ /* 0x000fca0000000f00 */
[----:B------:R-:W-:Y:S06]  /*0180*/  @!P1 BRA `(.L_x_46) ;  /* 0x0000000000c49947 */ /* 0x000fec0003800000 */
[----:B------:R-:W0:Y:S01]  /*0190*/  LDC.64 R4, c[0x0][0x380] ;  /* 0x0000e000ff047b82 */ /* 0x000e220000000a00 */
[----:B------:R-:W-:Y:S02]  /*01a0*/  LOP3.LUT R21, R2, 0x7ffffff8, RZ, 0xc0, !PT ;  /* 0x7ffffff802157812 */ /* 0x000fe400078ec0ff */
[----:B------:R-:W-:Y:S02]  /*01b0*/  MOV R24, RZ ;  /* 0x000000ff00187202 */ /* 0x000fe40000000f00 */
[----:B------:R-:W-:Y:S02]  /*01c0*/  MOV R18, R0 ;  /* 0x0000000000127202 */ /* 0x000fe40000000f00 */
[----:B------:R-:W-:Y:S01]  /*01d0*/  IADD3 R22, PT, PT, -R21, RZ, RZ ;  /* 0x000000ff15167210 */ /* 0x000fe20007ffe1ff */
[----:B0-----:R-:W-:-:S03]  /*01e0*/  IMAD.WIDE.U32 R4, R20, 0x4, R4 ;  /* 0x0000000414047825 */ /* 0x001fc600078e0004 */
[----:B------:R-:W-:-:S04]  /*01f0*/  IADD3 R6, P1, PT, R4, 0x10, RZ ;  /* 0x0000001004067810 */ /* 0x000fc80007f3e0ff */
[----:B------:R-:W-:-:S09]  /*0200*/  IADD3.X R7, PT, PT, RZ, R5, RZ, P1, !PT ;  /* 0x00000005ff077210 */ /* 0x000fd20000ffe4ff */
.L_x_47:
[----:B------:R-:W0:Y:S01]  /*0210*/  LDC.64 R16, c[0x0][0x388] ;  /* 0x0000e200ff107b82 */ /* 0x000e220000000a00 */
[----:B------:R-:W-:Y:S02]  /*0220*/  MOV R4, R6 ;  /* 0x0000000600047202 */ /* 0x000fe40000000f00 */
[----:B------:R-:W-:-:S05]  /*0230*/  MOV R5, R7 ;  /* 0x0000000700057202 */ /* 0x000fca0000000f00 */
[----:B------:R-:W2:Y:S04]  /*0240*/  LDG.E.CONSTANT R25, desc[UR4][R4.64+-0x10] ;  /* 0xfffff00404197981 */ /* 0x000ea8000c1e9900 */
[----:B------:R-:W3:Y:S04]  /*0250*/  LDG.E.CONSTANT R23, desc[UR4][R4.64+-0xc] ;  /* 0xfffff40404177981 */ /* 0x000ee8000c1e9900 */
[----:B------:R-:W4:Y:S04]  /*0260*/  LDG.E.CONSTANT R29, desc[UR4][R4.64+-0x8] ;  /* 0xfffff804041d7981 */ /* 0x000f28000c1e9900 */
[----:B------:R-:W5:Y:S01]  /*0270*/  LDG.E.CONSTANT R28, desc[UR4][R4.64+-0x4] ;  /* 0xfffffc04041c7981 */ /* 0x000f62000c1e9900 */
[----:B0-----:R-:W-:-:S05]  /*0280*/  IMAD.WIDE R16, R18, 0x4, R16 ;  /* 0x0000000412107825 */ /* 0x001fca00078e0210 */
[----:B------:R0:W2:Y:S01]  /*0290*/  LDG.E.CONSTANT R26, desc[UR4][R16.64] ;  /* 0x00000004101a7981 */ /* 0x0000a2000c1e9900 */
[----:B------:R-:W-:-:S04]  /*02a0*/  IMAD.WIDE R14, R3, 0x4, R16 ;  /* 0x00000004030e7825 */ /* 0x000fc800078e0210 */
[C---:B------:R-:W-:Y:S02]  /*02b0*/  IMAD.WIDE R6, R3.reuse, 0x4, R14 ;  /* 0x0000000403067825 */ /* 0x040fe400078e020e */
[----:B------:R-:W3:Y:S02]  /*02c0*/  LDG.E.CONSTANT R14, desc[UR4][R14.64] ;  /* 0x000000040e0e7981 */ /* 0x000ee4000c1e9900 */
[C---:B------:R-:W-:Y:S02]  /*02d0*/  IMAD.WIDE R10, R3.reuse, 0x4, R6 ;  /* 0x00000004030a7825 */ /* 0x040fe400078e0206 */
[----:B------:R-:W4:Y:S02]  /*02e0*/  LDG.E.CONSTANT R6, desc[UR4][R6.64] ;  /* 0x0000000406067981 */ /* 0x000f24000c1e9900 */
[C---:B------:R-:W-:Y:S02]  /*02f0*/  IMAD.WIDE R8, R3.reuse, 0x4, R10 ;  /* 0x0000000403087825 */ /* 0x040fe400078e020a */
[----:B------:R-:W5:Y:S02]  /*0300*/  LDG.E.CONSTANT R10, desc[UR4][R10.64] ;  /* 0x000000040a0a7981 */ /* 0x000f64000c1e9900 */
[----:B------:R-:W-:-:S02]  /*0310*/  IMAD.WIDE R12, R3, 0x4, R8 ;  /* 0x00000004030c7825 */ /* 0x000fc400078e0208 */
[----:B------:R-:W5:Y:S04]  /*0320*/  LDG.E.CONSTANT R7, desc[UR4][R4.64] ;  /* 0x0000000404077981 */ /* 0x000f68000c1e9900 */
[----:B------:R-:W5:Y:S01]  /*0330*/  LDG.E.CONSTANT R8, desc[UR4][R8.64] ;  /* 0x0000000408087981 */ /* 0x000f62000c1e9900 */
[----:B0-----:R-:W-:-:S03]  /*0340*/  IMAD.WIDE R16, R3, 0x4, R12 ;  /* 0x0000000403107825 */ /* 0x001fc600078e020c */
[----:B------:R-:W5:Y:S04]  /*0350*/  LDG.E.CONSTANT R12, desc[UR4][R12.64] ;  /* 0x000000040c0c7981 */ /* 0x000f68000c1e9900 */
[----:B------:R-:W5:Y:S04]  /*0360*/  LDG.E.CONSTANT R15, desc[UR4][R16.64] ;  /* 0x00000004100f7981 */ /* 0x000f68000c1e9900 */
[----:B------:R-:W5:Y:S04]  /*0370*/  LDG.E.CONSTANT R9, desc[UR4][R4.64+0x4] ;  /* 0x0000040404097981 */ /* 0x000f68000c1e9900 */
[----:B------:R-:W5:Y:S01]  /*0380*/  LDG.E.CONSTANT R11, desc[UR4][R4.64+0xc] ;  /* 0x00000c04040b7981 */ /* 0x000f62000c1e9900 */
[----:B--2---:R-:W-:Y:S01]  /*0390*/  FFMA R26, R25, R26, R24 ;  /* 0x0000001a191a7223 */ /* 0x004fe20000000018 */
[----:B------:R-:W-:-:S02]  /*03a0*/  IMAD.WIDE R24, R3, 0x4, R16 ;  /* 0x0000000403187825 */ /* 0x000fc400078e0210 */
[----:B------:R-:W2:Y:S04]  /*03b0*/  LDG.E.CONSTANT R16, desc[UR4][R4.64+0x8] ;  /* 0x0000080404107981 */ /* 0x000ea8000c1e9900 */
[----:B------:R-:W2:Y:S01]  /*03c0*/  LDG.E.CONSTANT R24, desc[UR4][R24.64] ;  /* 0x0000000418187981 */ /* 0x000ea2000c1e9900 */
[----:B---3--:R-:W-:Y:S01]  /*03d0*/  FFMA R14, R23, R14, R26 ;  /* 0x0000000e170e7223 */ /* 0x008fe2000000001a */
[----:B------:R-:W-:-:S03]  /*03e0*/  IADD3 R22, PT, PT, R22, 0x8, RZ ;  /* 0x0000000816167810 */ /* 0x000fc60007ffe0ff */
[----:B----4-:R-:W-:Y:S01]  /*03f0*/  FFMA R29, R29, R6, R14 ;  /* 0x000000061d1d7223 */ /* 0x010fe2000000000e */
[----:B------:R-:W-:-:S03]  /*0400*/  ISETP.NE.AND P1, PT, R22, RZ, PT ;  /* 0x000000ff1600720c */ /* 0x000fc60003f25270 */
[----:B-----5:R-:W-:Y:S01]  /*0410*/  FFMA R10, R28, R10, R29 ;  /* 0x0000000a1c0a7223 */ /* 0x020fe2000000001d */
[----:B------:R-:W-:-:S03]  /*0420*/  IADD3 R6, P2, PT, R4, 0x20, RZ ;  /* 0x0000002004067810 */ /* 0x000fc60007f5e0ff */
[----:B------:R-:W-:Y:S01]  /*0430*/  FFMA R8, R7, R8, R10 ;  /* 0x0000000807087223 */ /* 0x000fe2000000000a */
[----:B------:R-:W-:Y:S02]  /*0440*/  IADD3.X R7, PT, PT, RZ, R5, RZ, P2, !PT ;  /* 0x00000005ff077210 */ /* 0x000fe400017fe4ff */
[----:B------:R-:W-:Y:S01]  /*0450*/  LEA R18, R3, R18, 0x3 ;  /* 0x0000001203127211 */ /* 0x000fe200078e18ff */
[----:B------:R-:W-:-:S04]  /*0460*/  FFMA R9, R9, R12, R8 ;  /* 0x0000000c09097223 */ /* 0x000fc80000000008 */
[----:B--2---:R-:W-:-:S04]  /*0470*/  FFMA R16, R16, R15, R9 ;  /* 0x0000000f10107223 */ /* 0x004fc80000000009 */
[----:B------:R-:W-:Y:S01]  /*0480*/  FFMA R24, R11, R24, R16 ;  /* 0x000000180b187223 */ /* 0x000fe20000000010 */
[----:B------:R-:W-:Y:S06]  /*0490*/  @P1 BRA `(.L_x_47) ;  /* 0xfffffffc005c1947 */ /* 0x000fec000383ffff */
.L_x_46:
[----:B------:R-:W-:Y:S05]  /*04a0*/  @!P0 BRA `(.L_x_45) ;  /* 0x0000000000fc8947 */ /* 0x000fea0003800000 */
[----:B------:R-:W-:Y:S02]  /*04b0*/  ISETP.GE.U32.AND P1, PT, R27, 0x4, PT ;  /* 0x000000041b00780c */ /* 0x000fe40003f26070 */
[----:B------:R-:W-:-:S04]  /*04c0*/  LOP3.LUT R16, R2, 0x3, RZ, 0xc0, !PT ;  /* 0x0000000302107812 */ /* 0x000fc800078ec0ff */
[----:B------:R-:W-:-:S07]  /*04d0*/  ISETP.NE.AND P0, PT, R16, RZ, PT ;  /* 0x000000ff1000720c */ /* 0x000fce0003f05270 */
[----:B------:R-:W-:Y:S06]  /*04e0*/  @!P1 BRA `(.L_x_48) ;  /* 0x00000000006c9947 */ /* 0x000fec0003800000 */
[----:B------:R-:W0:Y:S01]  /*04f0*/  LDC.64 R6, c[0x0][0x388] ;  /* 0x0000e200ff067b82 */ /* 0x000e220000000a00 */
[----:B------:R-:W1:Y:S01]  /*0500*/  LDCU.64 UR6, c[0x0][0x380] ;  /* 0x00007000ff0677ac */ /* 0x000e620008000a00 */
[----:B------:R-:W-:Y:S01]  /*0510*/  IMAD R9, R21, R3, R0 ;  /* 0x0000000315097224 */ /* 0x000fe200078e0200 */
[CC--:B------:R-:W-:Y:S02]  /*0520*/  IADD3 R5, PT, PT, R20.reuse, R21.reuse, RZ ;  /* 0x0000001514057210 */ /* 0x0c0fe40007ffe0ff */
[----:B------:R-:W-:-:S03]  /*0530*/  IADD3 R10, P1, PT, R20, R21, RZ ;  /* 0x00000015140a7210 */ /* 0x000fc60007f3e0ff */
[----:B------:R-:W2:Y:S01]  /*0540*/  LDC.64 R14, c[0x0][0x380] ;  /* 0x0000e000ff0e7b82 */ /* 0x000ea20000000a00 */
[----:B0-----:R-:W-:-:S04]  /*0550*/  IMAD.WIDE R6, R9, 0x4, R6 ;  /* 0x0000000409067825 */ /* 0x001fc800078e0206 */
[----:B------:R-:W-:Y:S02]  /*0560*/  IMAD.WIDE R8, R3, 0x4, R6 ;  /* 0x0000000403087825 */ /* 0x000fe400078e0206 */
[----:B------:R-:W3:Y:S02]  /*0570*/  LDG.E.CONSTANT R6, desc[UR4][R6.64] ;  /* 0x0000000406067981 */ /* 0x000ee4000c1e9900 */
[----:B--2---:R-:W-:Y:S01]  /*0580*/  IMAD.WIDE.U32 R14, R5, 0x4, R14 ;  /* 0x00000004050e7825 */ /* 0x004fe200078e000e */
[----:B------:R-:W-:Y:S02]  /*0590*/  IADD3.X R5, PT, PT, RZ, RZ, RZ, P1, !PT ;  /* 0x000000ffff057210 */ /* 0x000fe40000ffe4ff */
[----:B-1----:R-:W-:-:S03]  /*05a0*/  LEA R4, P1, R10, UR6, 0x2 ;  /* 0x000000060a047c11 */ /* 0x002fc6000f8210ff */
[----:B------:R-:W3:Y:S01]  /*05b0*/  LDG.E.CONSTANT R15, desc[UR4][R14.64] ;  /* 0x000000040e0f7981 */ /* 0x000ee2000c1e9900 */
[----:B------:R-:W-:Y:S01]  /*05c0*/  LEA.HI.X R5, R10, UR7, R5, 0x2, P1 ;  /* 0x000000070a057c11 */ /* 0x000fe200088f1405 */
[C---:B------:R-:W-:Y:S02]  /*05d0*/  IMAD.WIDE R10, R3.reuse, 0x4, R8 ;  /* 0x00000004030a7825 */ /* 0x040fe400078e0208 */
[----:B------:R-:W2:Y:S04]  /*05e0*/  LDG.E.CONSTANT R8, desc[UR4][R8.64] ;  /* 0x0000000408087981 */ /* 0x000ea8000c1e9900 */
[----:B------:R-:W2:Y:S01]  /*05f0*/  LDG.E.CONSTANT R17, desc[UR4][R4.64+0x4] ;  /* 0x0000040404117981 */ /* 0x000ea2000c1e9900 */
[----:B------:R-:W-:-:S03]  /*0600*/  IMAD.WIDE R12, R3, 0x4, R10 ;  /* 0x00000004030c7825 */ /* 0x000fc600078e020a */
[----:B------:R-:W4:Y:S04]  /*0610*/  LDG.E.CONSTANT R22, desc[UR4][R10.64] ;  /* 0x000000040a167981 */ /* 0x000f28000c1e9900 */
[----:B------:R-:W4:Y:S04]  /*0620*/  LDG.E.CONSTANT R18, desc[UR4][R4.64+0x8] ;  /* 0x0000080404127981 */ /* 0x000f28000c1e9900 */
[----:B------:R-:W5:Y:S04]  /*0630*/  LDG.E.CONSTANT R26, desc[UR4][R4.64+0xc] ;  /* 0x00000c04041a7981 */ /* 0x000f68000c1e9900 */
[----:B------:R-:W5:Y:S01]  /*0640*/  LDG.E.CONSTANT R12, desc[UR4][R12.64] ;  /* 0x000000040c0c7981 */ /* 0x000f62000c1e9900 */
[----:B------:R-:W-:Y:S01]  /*0650*/  IADD3 R21, PT, PT, R21, 0x4, RZ ;  /* 0x0000000415157810 */ /* 0x000fe20007ffe0ff */
[----:B---3--:R-:W-:-:S04]  /*0660*/  FFMA R24, R15, R6, R24 ;  /* 0x000000060f187223 */ /* 0x008fc80000000018 */
[----:B--2---:R-:W-:-:S04]  /*0670*/  FFMA R17, R17, R8, R24 ;  /* 0x0000000811117223 */ /* 0x004fc80000000018 */
[----:B----4-:R-:W-:-:S04]  /*0680*/  FFMA R17, R18, R22, R17 ;  /* 0x0000001612117223 */ /* 0x010fc80000000011 */
[----:B-----5:R-:W-:-:S07]  /*0690*/  FFMA R24, R26, R12, R17 ;  /* 0x0000000c1a187223 */ /* 0x020fce0000000011 */
.L_x_48:
[----:B------:R-:W-:Y:S05]  /*06a0*/  @!P0 BRA `(.L_x_45) ;  /* 0x00000000007c8947 */ /* 0x000fea0003800000 */
[----:B------:R-:W-:Y:S01]  /*06b0*/  ISETP.NE.AND P1, PT, R16, 0x1, PT ;  /* 0x000000011000780c */ /* 0x000fe20003f25270 */
[----:B------:R-:W0:Y:S01]  /*06c0*/  LDC.64 R12, c[0x0][0x380] ;  /* 0x0000e000ff0c7b82 */ /* 0x000e220000000a00 */
[----:B------:R-:W-:-:S04]  /*06d0*/  LOP3.LUT R2, R2, 0x1, RZ, 0xc0, !PT ;  /* 0x0000000102027812 */ /* 0x000fc800078ec0ff */
[----:B------:R-:W-:-:S03]  /*06e0*/  ISETP.NE.U32.AND P0, PT, R2, 0x1, PT ;  /* 0x000000010200780c */ /* 0x000fc60003f05070 */
[----:B------:R-:W1:Y:S04]  /*06f0*/  LDC.64 R10, c[0x0][0x388] ;  /* 0x0000e200ff0a7b82 */ /* 0x000e680000000a00 */
[CC--:B------:R-:W-:Y:S02]  /*0700*/  @P1 IADD3 R15, PT, PT, R20.reuse, R21.reuse, RZ ;  /* 0x00000015140f1210 */ /* 0x0c0fe40007ffe0ff */
[----:B------:R-:W-:Y:S02]  /*0710*/  @P1 IADD3 R2, P2, PT, R20, R21, RZ ;  /* 0x0000001514021210 */ /* 0x000fe40007f5e0ff */
[----:B------:R-:W2:Y:S02]  /*0720*/  @P1 LDC.64 R4, c[0x0][0x380] ;  /* 0x0000e000ff041b82 */ /* 0x000ea40000000a00 */
[----:B------:R-:W-:-:S06]  /*0730*/  @P1 IADD3.X R14, PT, PT, RZ, RZ, RZ, P2, !PT ;  /* 0x000000ffff0e1210 */ /* 0x000fcc00017fe4ff */
[----:B------:R-:W3:Y:S01]  /*0740*/  LDC.64 R6, c[0x0][0x380] ;  /* 0x0000e000ff067b82 */ /* 0x000ee20000000a00 */
[----:B0-----:R-:W-:-:S04]  /*0750*/  @P1 IMAD.WIDE.U32 R12, R15, 0x4, R12 ;  /* 0x000000040f0c1825 */ /* 0x001fc800078e000c */
[C---:B------:R-:W-:Y:S01]  /*0760*/  @P1 IMAD R15, R21.reuse, R3, R0 ;  /* 0x00000003150f1224 */ /* 0x040fe200078e0200 */
[----:B------:R-:W-:Y:S01]  /*0770*/  @P1 IADD3 R21, PT, PT, R21, 0x2, RZ ;  /* 0x0000000215151810 */ /* 0x000fe20007ffe0ff */
[----:B------:R-:W4:Y:S01]  /*0780*/  @P1 LDG.E.CONSTANT R13, desc[UR4][R12.64] ;  /* 0x000000040c0d1981 */ /* 0x000f22000c1e9900 */
[----:B------:R-:W0:Y:S01]  /*0790*/  LDC.64 R8, c[0x0][0x388] ;  /* 0x0000e200ff087b82 */ /* 0x000e220000000a00 */
[----:B-1----:R-:W-:Y:S01]  /*07a0*/  @P1 IMAD.WIDE R10, R15, 0x4, R10 ;  /* 0x000000040f0a1825 */ /* 0x002fe200078e020a */
[----:B------:R-:W-:Y:S02]  /*07b0*/  @!P0 IADD3 R17, PT, PT, R20, R21, RZ ;  /* 0x0000001514118210 */ /* 0x000fe40007ffe0ff */
[----:B--2---:R-:W-:Y:S01]  /*07c0*/  @P1 LEA R4, P2, R2, R4, 0x2 ;  /* 0x0000000402041211 */ /* 0x004fe200078410ff */
[----:B------:R-:W-:-:S03]  /*07d0*/  @!P0 IMAD R21, R21, R3, R0 ;  /* 0x0000000315158224 */ /* 0x000fc600078e0200 */
[----:B------:R-:W-:Y:S01]  /*07e0*/  @P1 LEA.HI.X R5, R2, R5, R14, 0x2, P2 ;  /* 0x0000000502051211 */ /* 0x000fe200010f140e */
[----:B------:R-:W-:Y:S01]  /*07f0*/  @P1 IMAD.WIDE R14, R3, 0x4, R10 ;  /* 0x00000004030e1825 */ /* 0x000fe200078e020a */
[----:B------:R-:W4:Y:S03]  /*0800*/  @P1 LDG.E.CONSTANT R2, desc[UR4][R10.64] ;  /* 0x000000040a021981 */ /* 0x000f26000c1e9900 */
[----:B---3--:R-:W-:Y:S01]  /*0810*/  @!P0 IMAD.WIDE.U32 R6, R17, 0x4, R6 ;  /* 0x0000000411068825 */ /* 0x008fe200078e0006 */
[----:B------:R-:W2:Y:S04]  /*0820*/  @P1 LDG.E.CONSTANT R5, desc[UR4][R4.64+0x4] ;  /* 0x0000040404051981 */ /* 0x000ea8000c1e9900 */
[----:B------:R-:W2:Y:S01]  /*0830*/  @P1 LDG.E.CONSTANT R14, desc[UR4][R14.64] ;  /* 0x000000040e0e1981 */ /* 0x000ea2000c1e9900 */
[----:B0-----:R-:W-:-:S03]  /*0840*/  @!P0 IMAD.WIDE R8, R21, 0x4, R8 ;  /* 0x0000000415088825 */ /* 0x001fc600078e0208 */
[----:B------:R-:W3:Y:S04]  /*0850*/  @!P0 LDG.E.CONSTANT R7, desc[UR4][R6.64] ;  /* 0x0000000406078981 */ /* 0x000ee8000c1e9900 */
[----:B------:R-:W3:Y:S01]  /*0860*/  @!P0 LDG.E.CONSTANT R8, desc[UR4][R8.64] ;  /* 0x0000000408088981 */ /* 0x000ee2000c1e9900 */
[----:B----4-:R-:W-:-:S04]  /*0870*/  @P1 FFMA R2, R13, R2, R24 ;  /* 0x000000020d021223 */ /* 0x010fc80000000018 */
[----:B--2---:R-:W-:-:S04]  /*0880*/  @P1 FFMA R24, R5, R14, R2 ;  /* 0x0000000e05181223 */ /* 0x004fc80000000002 */
[----:B---3--:R-:W-:-:S07]  /*0890*/  @!P0 FFMA R24, R7, R8, R24 ;  /* 0x0000000807188223 */ /* 0x008fce0000000018 */
.L_x_45:
[----:B------:R-:W0:Y:S01]  /*08a0*/  LDC.64 R4, c[0x0][0x390] ;  /* 0x0000e400ff047b82 */ /* 0x000e220000000a00 */
[----:B------:R-:W-:-:S04]  /*08b0*/  IMAD R3, R19, R3, R0 ;  /* 0x0000000313037224 */ /* 0x000fc800078e0200 */
[----:B0-----:R-:W-:-:S05]  /*08c0*/  IMAD.WIDE R2, R3, 0x4, R4 ;  /* 0x0000000403027825 */ /* 0x001fca00078e0204 */
[----:B------:R-:W-:Y:S01]  /*08d0*/  STG.E desc[UR4][R2.64], R24 ;  /* 0x0000001802007986 */ /* 0x000fe2000c101904 */
[----:B------:R-:W-:Y:S05]  /*08e0*/  EXIT ;  /* 0x000000000000794d */ /* 0x000fea0003800000 */
.L_x_49:
        /* <DEDUP_REMOVED lines=9> */
.L_x_55:


//--------------------- .nv.shared._Z43gemm_kernel_global_blocking_shared_prefetchILi64ELi64ELi32EEvPKfS1_Pfiii --------------------------
	.section	.nv.shared._Z43gemm_kernel_global_blocking_shared_prefetchILi64ELi64ELi32EEvPKfS1_Pfiii,"aw",@nobits
	.sectionflags	@""
	.align	4
.nv.shared._Z43gemm_kernel_global_blocking_shared_prefetchILi64ELi64ELi32EEvPKfS1_Pfiii:
	.zero		33792


//--------------------- .nv.shared.reserved.0     --------------------------
	.section	.nv.shared.reserved.0,"aw",@nobits
	.weak		__nv_reservedSMEM_offset_0_alias
	.size		__nv_reservedSMEM_offset_0_alias, 0, 64
	.other		__nv_reservedSMEM_offset_0_alias,@"STO_CUDA_RESERVED_SHARED STV_DEFAULT"
__nv_reservedSMEM_offset_0_alias:
	.zero		0
	.zero		64


//--------------------- .nv.shared._Z43gemm_kernel_global_blocking_shared_prefetchILi32ELi32ELi32EEvPKfS1_Pfiii --------------------------
	.section	.nv.shared._Z43gemm_kernel_global_blocking_shared_prefetchILi32ELi32ELi32EEvPKfS1_Pfiii,"aw",@nobits
	.sectionflags	@""
	.align	4
.nv.shared._Z43gemm_kernel_global_blocking_shared_prefetchILi32ELi32ELi32EEvPKfS1_Pfiii:
	.zero		17408


//--------------------- .nv.shared._Z43gemm_kernel_global_blocking_shared_prefetchILi24ELi24ELi24EEvPKfS1_Pfiii --------------------------
	.section	.nv.shared._Z43gemm_kernel_global_blocking_shared_prefetchILi24ELi24ELi24EEvPKfS1_Pfiii,"aw",@nobits
	.sectionflags	@""
	.align	4
.nv.shared._Z43gemm_kernel_global_blocking_shared_prefetchILi24ELi24ELi24EEvPKfS1_Pfiii:
	.zero		10240


//--------------------- .nv.shared._Z43gemm_kernel_global_blocking_shared_prefetchILi16ELi16ELi16EEvPKfS1_Pfiii --------------------------
	.section	.nv.shared._Z43gemm_kernel_global_blocking_shared_prefetchILi16ELi16ELi16EEvPKfS1_Pfiii,"aw",@nobits
	.sectionflags	@""
	.align	4
.nv.shared._Z43gemm_kernel_global_blocking_shared_prefetchILi16ELi16ELi16EEvPKfS1_Pfiii:
	.zero		5120


//--------------------- .nv.shared._Z43gemm_kernel_global_blocking_shared_prefetchILi8ELi8ELi8EEvPKfS1_Pfiii --------------------------
	.section	.nv.shared._Z43gemm_kernel_global_blocking_shared_prefetchILi8ELi8ELi8EEvPKfS1_Pfiii,"aw",@nobits
	.sectionflags	@""
	.align	4
.nv.shared._Z43gemm_kernel_global_blocking_shared_prefetchILi8ELi8ELi8EEvPKfS1_Pfiii:
	.zero		2048


//--------------------- .nv.constant0._Z43gemm_kernel_global_blocking_shared_prefetchILi64ELi64ELi32EEvPKfS1_Pfiii --------------------------
	.section	.nv.constant0._Z43gemm_kernel_global_blocking_shared_prefetchILi64ELi64ELi32EEvPKfS1_Pfiii,"a",@progbits
	.sectionflags	@""
	.align	4
.nv.constant0._Z43gemm_kernel_global_blocking_shared_prefetchILi64ELi64ELi32EEvPKfS1_Pfiii:
	.zero		932


//--------------------- .nv.constant0._Z43gemm_kernel_global_blocking_shared_prefetchILi32ELi32ELi32EEvPKfS1_Pfiii --------------------------
	.section	.nv.constant0._Z43gemm_kernel_global_blocking_shared_prefetchILi32ELi32ELi32EEvPKfS1_Pfiii,"a",@progbits
	.sectionflags	@""
	.align	4
.nv.constant0._Z43gemm_kernel_global_blocking_shared_prefetchILi32ELi32ELi32EEvPKfS1_Pfiii:
	.zero		932


//--------------------- .nv.constant0._Z43gemm_kernel_global_blocking_shared_prefetchILi24ELi24ELi24EEvPKfS1_Pfiii --------------------------
	.section	.nv.constant0._Z43gemm_kernel_global_blocking_shared_prefetchILi24ELi24ELi24EEvPKfS1_Pfiii,"a",@progbits
	.sectionflags	@""
	.align	4
.nv.constant0._Z43gemm_kernel_global_blocking_shared_prefetchILi24ELi24ELi24EEvPKfS1_Pfiii:
	.zero		932


//--------------------- .nv.constant0._Z43gemm_kernel_global_blocking_shared_prefetchILi16ELi16ELi16EEvPKfS1_Pfiii --------------------------
	.section	.nv.constant0._Z43gemm_kernel_global_blocking_shared_prefetchILi16ELi16ELi16EEvPKfS1_Pfiii,"a",@progbits
	.sectionflags	@""
	.align	4
.nv.constant0._Z43gemm_kernel_global_blocking_shared_prefetchILi16ELi16ELi16EEvPKfS1_Pfiii:
	.zero		932


//--------------------- .nv.constant0._Z43gemm_kernel_global_blocking_shared_prefetchILi8ELi8ELi8EEvPKfS1_Pfiii --------------------------
	.section	.nv.constant0._Z43gemm_kernel_global_blocking_shared_prefetchILi8ELi8ELi8EEvPKfS1_Pfiii,"a",@progbits
	.sectionflags	@""
	.align	4
.nv.constant0._Z43gemm_kernel_global_blocking_shared_prefetchILi8ELi8ELi8EEvPKfS1_Pfiii:
	.zero		932


//--------------------- .nv.constant0._Z17gemm_kernel_basicPKfS0_Pfiii --------------------------
	.section	.nv.constant0._Z17gemm_kernel_basicPKfS0_Pfiii,"a",@progbits
	.sectionflags	@""
	.align	4
.nv.constant0._Z17gemm_kernel_basicPKfS0_Pfiii:
	.zero		932


//--------------------- SYMBOLS --------------------------

	.type		.nv.reservedSmem.offset0,@object
	.size		.nv.reservedSmem.offset0,0x4
	.type		.nv.reservedSmem.cap,@object
	.size		.nv.reservedSmem.cap,0x4
